// auto-generated by cutlass_sweep.gemm — config: {"arch": "sm_100", "cluster_m": 2, "cluster_n": 2, "dtype": "e4m3", "stages": 3, "tile_k": 64, "tile_m": 64, "tile_n": 64}
#include "cutlass/cutlass.h"
#include "cutlass/gemm/collective/collective_builder.hpp"
#include "cutlass/gemm/device/gemm_universal_adapter.h"
#include "cutlass/gemm/kernel/gemm_universal.hpp"
#include "cutlass/epilogue/collective/collective_builder.hpp"

using ElemA = cutlass::float_e4m3_t;
using ElemB = cutlass::float_e4m3_t;
using ElemCD = cutlass::float_e4m3_t;
using Acc  = float;
using TileShape    = cute::Shape<cute::_64, cute::_64, cute::_64>;
using ClusterShape = cute::Shape<cute::_2, cute::_2, cute::_1>;

using CollectiveEpilogue = typename cutlass::epilogue::collective::CollectiveBuilder<
    cutlass::arch::Sm100, cutlass::arch::OpClassTensorOp,
    TileShape, ClusterShape,
    cutlass::epilogue::collective::EpilogueTileAuto,
    Acc, Acc,
    ElemCD, cutlass::layout::RowMajor, 128 / cutlass::sizeof_bits<ElemCD>::value,
    ElemCD, cutlass::layout::RowMajor, 128 / cutlass::sizeof_bits<ElemCD>::value,
    cutlass::epilogue::collective::EpilogueScheduleAuto
  >::CollectiveOp;

using CollectiveMainloop = typename cutlass::gemm::collective::CollectiveBuilder<
    cutlass::arch::Sm100, cutlass::arch::OpClassTensorOp,
    ElemA, cutlass::layout::RowMajor, 128 / cutlass::sizeof_bits<ElemA>::value,
    ElemB, cutlass::layout::ColumnMajor, 128 / cutlass::sizeof_bits<ElemB>::value,
    Acc,
    TileShape, ClusterShape,
    cutlass::gemm::collective::StageCount<3>,
    cutlass::gemm::collective::KernelScheduleAuto
  >::CollectiveOp;

using GemmKernel = cutlass::gemm::kernel::GemmUniversal<
    cute::Shape<int,int,int,int>,
    CollectiveMainloop,
    CollectiveEpilogue
>;
using Gemm = cutlass::gemm::device::GemmUniversalAdapter<GemmKernel>;

// Force the device kernel symbol into the cubin without needing a host main.
auto* _anchor = &cutlass::device_kernel<GemmKernel>;


// ===== COMPILED SASS (sm_100a) =====

	.target	sm_100a

	.elftype	@"ET_EXEC"


//--------------------- .note.nv.tkinfo           --------------------------
	.section	.note.nv.tkinfo,"",@"SHT_NOTE"
	.sectionflags	@"SHF_NOTE_NV_TKINFO"
	.tkinfo
        /*0018*/ 	.word	0x00000002
        /*0030*/ 	.string	""
        /*0030*/ 	.string	"ptxas"
        /*0030*/ 	.string	"Cuda compilation tools, release 13.0, V13.0.88"
        /*0030*/ 	.string	"Build cuda_13.0.r13.0/compiler.36424714_0"
        /*0030*/ 	.string	"-arch sm_100a -m 64 "



//--------------------- .note.nv.cuinfo           --------------------------
	.section	.note.nv.cuinfo,"",@"SHT_NOTE"
	.sectionflags	@"SHF_NOTE_NV_CUINFO"
        /*0018*/ 	.short	0x0002
        /*001a*/ 	.short	0x0064
        /*001c*/ 	.short	0x0082
	.zero		2


//--------------------- .nv.info                  --------------------------
	.section	.nv.info,"",@"SHT_CUDA_INFO"
	.align	4


	//----- nvinfo : EIATTR_REGCOUNT
	.align		4
        /*0000*/ 	.byte	0x04, 0x2f
        /*0002*/ 	.short	(.L_19 - .L_18)
	.align		4
.L_18:
        /*0004*/ 	.word	index@(_ZN7cutlass13device_kernelINS_4gemm6kernel13GemmUniversalIN4cute5tupleIJiiiiEEENS1_10collective13CollectiveMmaINS1_35MainloopSm100TmaUmmaWarpSpecializedILi3ELi2ELi4ENS5_IJNS4_1CILi2EEESB_NSA_ILi1EEEEEEEENS5_IJNSA_ILi64EEESF_SF_EEENS_12float_e4m3_tENS5_IJlSC_lEEESH_SI_NS4_8TiledMMAINS4_8MMA_AtomIJNS4_10MMA_TraitsINS4_19SM100_MMA_F8F6F4_SSEJSH_SH_fSF_SF_NS4_17integral_constantINS4_4UMMA5MajorELSP_0EEESQ_NSN_INSO_7ScaleInELSR_0EEESS_EEEEEENS4_6LayoutINS5_IJSC_SC_SC_EEENS5_IJNSA_ILi0EEESX_SX_EEEEENS5_IJNS4_10UnderscoreES10_S10_EEEEENS4_23SM90_TMA_LOAD_MULTICASTENS4_14ComposedLayoutINS4_7SwizzleILi2ELi4ELi3EEENS4_18smem_ptr_flag_bitsILi8EEENSV_INS5_IJNSA_ILi8EEESF_EEENS5_IJSF_SC_EEEEEEEvNS4_8identityES13_S1D_vS1E_EENS_8epilogue10collective18CollectiveEpilogueINS1G_23Sm100TmaWarpSpecializedILi1ELi1ELi32ELb0ELb0EEEJSG_NS5_IJNSV_ISF_SC_EES1L_EEESH_SI_SH_SI_NS1G_6fusion15FusionCallbacksIS1K_NS1N_17LinearCombinationISH_fSH_fLNS_15FloatRoundStyleE2EEESG_S1M_JEEENS4_5SM1004TMEM4LOAD26SM100_TMEM_LOAD_16dp32b32xENS4_13SM90_TMA_LOADES1D_NS4_39AutoVectorizingCopyWithAssumedAlignmentILi128EEENS4_14SM90_TMA_STOREES1D_S1Z_S1Z_EEEvvEEEEvNT_6ParamsE)
        /*0008*/ 	.word	0x00000059


	//----- nvinfo : EIATTR_FRAME_SIZE
	.align		4
.L_19:
        /*000c*/ 	.byte	0x04, 0x11
        /*000e*/ 	.short	(.L_21 - .L_20)
	.align		4
.L_20:
        /*0010*/ 	.word	index@($__internal_2_$__cuda_sm10x_tcgen05_guardrail_trap_unallocated_columns_being_dealloced)
        /*0014*/ 	.word	0x00000000


	//----- nvinfo : EIATTR_FRAME_SIZE
	.align		4
.L_21:
        /*0018*/ 	.byte	0x04, 0x11
        /*001a*/ 	.short	(.L_23 - .L_22)
	.align		4
.L_22:
        /*001c*/ 	.word	index@($__internal_1_$__cuda_sm10x_tcgen05_guardrail_trap_phase_invalid_during_alloc)
        /*0020*/ 	.word	0x00000000


	//----- nvinfo : EIATTR_FRAME_SIZE
	.align		4
.L_23:
        /*0024*/ 	.byte	0x04, 0x11
        /*0026*/ 	.short	(.L_25 - .L_24)
	.align		4
.L_24:
        /*0028*/ 	.word	index@($__internal_0_$__cuda_sm10x_tcgen05_guardrail_trap_col_being_dealloced_not_returned_by_alloc)
        /*002c*/ 	.word	0x00000000


	//----- nvinfo : EIATTR_FRAME_SIZE
	.align		4
.L_25:
        /*0030*/ 	.byte	0x04, 0x11
        /*0032*/ 	.short	(.L_27 - .L_26)
	.align		4
.L_26:
        /*0034*/ 	.word	index@(_ZN7cutlass13device_kernelINS_4gemm6kernel13GemmUniversalIN4cute5tupleIJiiiiEEENS1_10collective13CollectiveMmaINS1_35MainloopSm100TmaUmmaWarpSpecializedILi3ELi2ELi4ENS5_IJNS4_1CILi2EEESB_NSA_ILi1EEEEEEEENS5_IJNSA_ILi64EEESF_SF_EEENS_12float_e4m3_tENS5_IJlSC_lEEESH_SI_NS4_8TiledMMAINS4_8MMA_AtomIJNS4_10MMA_TraitsINS4_19SM100_MMA_F8F6F4_SSEJSH_SH_fSF_SF_NS4_17integral_constantINS4_4UMMA5MajorELSP_0EEESQ_NSN_INSO_7ScaleInELSR_0EEESS_EEEEEENS4_6LayoutINS5_IJSC_SC_SC_EEENS5_IJNSA_ILi0EEESX_SX_EEEEENS5_IJNS4_10UnderscoreES10_S10_EEEEENS4_23SM90_TMA_LOAD_MULTICASTENS4_14ComposedLayoutINS4_7SwizzleILi2ELi4ELi3EEENS4_18smem_ptr_flag_bitsILi8EEENSV_INS5_IJNSA_ILi8EEESF_EEENS5_IJSF_SC_EEEEEEEvNS4_8identityES13_S1D_vS1E_EENS_8epilogue10collective18CollectiveEpilogueINS1G_23Sm100TmaWarpSpecializedILi1ELi1ELi32ELb0ELb0EEEJSG_NS5_IJNSV_ISF_SC_EES1L_EEESH_SI_SH_SI_NS1G_6fusion15FusionCallbacksIS1K_NS1N_17LinearCombinationISH_fSH_fLNS_15FloatRoundStyleE2EEESG_S1M_JEEENS4_5SM1004TMEM4LOAD26SM100_TMEM_LOAD_16dp32b32xENS4_13SM90_TMA_LOADES1D_NS4_39AutoVectorizingCopyWithAssumedAlignmentILi128EEENS4_14SM90_TMA_STOREES1D_S1Z_S1Z_EEEvvEEEEvNT_6ParamsE)
        /*0038*/ 	.word	0x00000000


	//----- nvinfo : EIATTR_MIN_STACK_SIZE
	.align		4
.L_27:
        /*003c*/ 	.byte	0x04, 0x12
        /*003e*/ 	.short	(.L_29 - .L_28)
	.align		4
.L_28:
        /*0040*/ 	.word	index@(_ZN7cutlass13device_kernelINS_4gemm6kernel13GemmUniversalIN4cute5tupleIJiiiiEEENS1_10collective13CollectiveMmaINS1_35MainloopSm100TmaUmmaWarpSpecializedILi3ELi2ELi4ENS5_IJNS4_1CILi2EEESB_NSA_ILi1EEEEEEEENS5_IJNSA_ILi64EEESF_SF_EEENS_12float_e4m3_tENS5_IJlSC_lEEESH_SI_NS4_8TiledMMAINS4_8MMA_AtomIJNS4_10MMA_TraitsINS4_19SM100_MMA_F8F6F4_SSEJSH_SH_fSF_SF_NS4_17integral_constantINS4_4UMMA5MajorELSP_0EEESQ_NSN_INSO_7ScaleInELSR_0EEESS_EEEEEENS4_6LayoutINS5_IJSC_SC_SC_EEENS5_IJNSA_ILi0EEESX_SX_EEEEENS5_IJNS4_10UnderscoreES10_S10_EEEEENS4_23SM90_TMA_LOAD_MULTICASTENS4_14ComposedLayoutINS4_7SwizzleILi2ELi4ELi3EEENS4_18smem_ptr_flag_bitsILi8EEENSV_INS5_IJNSA_ILi8EEESF_EEENS5_IJSF_SC_EEEEEEEvNS4_8identityES13_S1D_vS1E_EENS_8epilogue10collective18CollectiveEpilogueINS1G_23Sm100TmaWarpSpecializedILi1ELi1ELi32ELb0ELb0EEEJSG_NS5_IJNSV_ISF_SC_EES1L_EEESH_SI_SH_SI_NS1G_6fusion15FusionCallbacksIS1K_NS1N_17LinearCombinationISH_fSH_fLNS_15FloatRoundStyleE2EEESG_S1M_JEEENS4_5SM1004TMEM4LOAD26SM100_TMEM_LOAD_16dp32b32xENS4_13SM90_TMA_LOADES1D_NS4_39AutoVectorizingCopyWithAssumedAlignmentILi128EEENS4_14SM90_TMA_STOREES1D_S1Z_S1Z_EEEvvEEEEvNT_6ParamsE)
        /*0044*/ 	.word	0x00000000
.L_29:


//--------------------- .nv.compat                --------------------------
	.section	.nv.compat,"",@"SHT_CUDA_COMPAT_INFO"
	.align	4
        /*0000*/ 	.byte	0x02, 0x09, 0x01, 0x00, 0x02, 0x02, 0x02, 0x00, 0x02, 0x05, 0x05, 0x00, 0x03, 0x07, 0x01, 0x01
        /*0010*/ 	.byte	0x02, 0x03, 0x01, 0x00, 0x02, 0x06, 0x01, 0x00, 0x04, 0x0b, 0x08, 0x00, 0x09, 0x00, 0x00, 0x00
        /*0020*/ 	.byte	0x00, 0x00, 0x00, 0x00


//--------------------- .nv.info._ZN7cutlass13device_kernelINS_4gemm6kernel13GemmUniversalIN4cute5tupleIJiiiiEEENS1_10collective13CollectiveMmaINS1_35MainloopSm100TmaUmmaWarpSpecializedILi3ELi2ELi4ENS5_IJNS4_1CILi2EEESB_NSA_ILi1EEEEEEEENS5_IJNSA_ILi64EEESF_SF_EEENS_12float_e4m3_tENS5_IJlSC_lEEESH_SI_NS4_8TiledMMAINS4_8MMA_AtomIJNS4_10MMA_TraitsINS4_19SM100_MMA_F8F6F4_SSEJSH_SH_fSF_SF_NS4_17integral_constantINS4_4UMMA5MajorELSP_0EEESQ_NSN_INSO_7ScaleInELSR_0EEESS_EEEEEENS4_6LayoutINS5_IJSC_SC_SC_EEENS5_IJNSA_ILi0EEESX_SX_EEEEENS5_IJNS4_10UnderscoreES10_S10_EEEEENS4_23SM90_TMA_LOAD_MULTICASTENS4_14ComposedLayoutINS4_7SwizzleILi2ELi4ELi3EEENS4_18smem_ptr_flag_bitsILi8EEENSV_INS5_IJNSA_ILi8EEESF_EEENS5_IJSF_SC_EEEEEEEvNS4_8identityES13_S1D_vS1E_EENS_8epilogue10collective18CollectiveEpilogueINS1G_23Sm100TmaWarpSpecializedILi1ELi1ELi32ELb0ELb0EEEJSG_NS5_IJNSV_ISF_SC_EES1L_EEESH_SI_SH_SI_NS1G_6fusion15FusionCallbacksIS1K_NS1N_17LinearCombinationISH_fSH_fLNS_15FloatRoundStyleE2EEESG_S1M_JEEENS4_5SM1004TMEM4LOAD26SM100_TMEM_LOAD_16dp32b32xENS4_13SM90_TMA_LOADES1D_NS4_39AutoVectorizingCopyWithAssumedAlignmentILi128EEENS4_14SM90_TMA_STOREES1D_S1Z_S1Z_EEEvvEEEEvNT_6ParamsE --------------------------
	.section	.nv.info._ZN7cutlass13device_kernelINS_4gemm6kernel13GemmUniversalIN4cute5tupleIJiiiiEEENS1_10collective13CollectiveMmaINS1_35MainloopSm100TmaUmmaWarpSpecializedILi3ELi2ELi4ENS5_IJNS4_1CILi2EEESB_NSA_ILi1EEEEEEEENS5_IJNSA_ILi64EEESF_SF_EEENS_12float_e4m3_tENS5_IJlSC_lEEESH_SI_NS4_8TiledMMAINS4_8MMA_AtomIJNS4_10MMA_TraitsINS4_19SM100_MMA_F8F6F4_SSEJSH_SH_fSF_SF_NS4_17integral_constantINS4_4UMMA5MajorELSP_0EEESQ_NSN_INSO_7ScaleInELSR_0EEESS_EEEEEENS4_6LayoutINS5_IJSC_SC_SC_EEENS5_IJNSA_ILi0EEESX_SX_EEEEENS5_IJNS4_10UnderscoreES10_S10_EEEEENS4_23SM90_TMA_LOAD_MULTICASTENS4_14ComposedLayoutINS4_7SwizzleILi2ELi4ELi3EEENS4_18smem_ptr_flag_bitsILi8EEENSV_INS5_IJNSA_ILi8EEESF_EEENS5_IJSF_SC_EEEEEEEvNS4_8identityES13_S1D_vS1E_EENS_8epilogue10collective18CollectiveEpilogueINS1G_23Sm100TmaWarpSpecializedILi1ELi1ELi32ELb0ELb0EEEJSG_NS5_IJNSV_ISF_SC_EES1L_EEESH_SI_SH_SI_NS1G_6fusion15FusionCallbacksIS1K_NS1N_17LinearCombinationISH_fSH_fLNS_15FloatRoundStyleE2EEESG_S1M_JEEENS4_5SM1004TMEM4LOAD26SM100_TMEM_LOAD_16dp32b32xENS4_13SM90_TMA_LOADES1D_NS4_39AutoVectorizingCopyWithAssumedAlignmentILi128EEENS4_14SM90_TMA_STOREES1D_S1Z_S1Z_EEEvvEEEEvNT_6ParamsE,"",@"SHT_CUDA_INFO"
	.sectionflags	@""
	.align	4


	//----- nvinfo : EIATTR_CUDA_API_VERSION
	.align		4
        /*0000*/ 	.byte	0x04, 0x37
        /*0002*/ 	.short	(.L_31 - .L_30)
.L_30:
        /*0004*/ 	.word	0x00000082


	//----- nvinfo : EIATTR_KPARAM_INFO
	.align		4
.L_31:
        /*0008*/ 	.byte	0x04, 0x17
        /*000a*/ 	.short	(.L_33 - .L_32)
.L_32:
        /*000c*/ 	.word	0x00000000
        /*0010*/ 	.short	0x0000
        /*0012*/ 	.short	0x0000
        /*0014*/ 	.byte	0x00, 0xf0, 0x01, 0x20


	//----- nvinfo : EIATTR_AT_ENTRY_FRAGMENTS
	.align		4
.L_33:
        /*0018*/ 	.byte	0x04, 0x4f
        /*001a*/ 	.short	(.L_35 - .L_34)


	//   ....[0]....
.L_34:
        /*001c*/ 	.word	0x00000006


	//----- nvinfo : EIATTR_RESERVED_SMEM_USED
	.align		4
.L_35:
        /*0020*/ 	.byte	0x01, 0x41
	.zero		2


	//----- nvinfo : EIATTR_SPARSE_MMA_MASK
	.align		4
        /*0024*/ 	.byte	0x03, 0x50
        /*0026*/ 	.short	0x0000


	//----- nvinfo : EIATTR_TCGEN05_1CTA_USED
	.align		4
        /*0028*/ 	.byte	0x01, 0x51
	.zero		2


	//----- nvinfo : EIATTR_MAXREG_COUNT
	.align		4
        /*002c*/ 	.byte	0x03, 0x1b
        /*002e*/ 	.short	0x00ff


	//----- nvinfo : EIATTR_NUM_BARRIERS
	.align		4
        /*0030*/ 	.byte	0x02, 0x4c
        /*0032*/ 	.byte	0x07
	.zero		1


	//----- nvinfo : EIATTR_EXTERNS
	.align		4
        /*0034*/ 	.byte	0x04, 0x0f
        /*0036*/ 	.short	(.L_37 - .L_36)


	//   ....[0]....
	.align		4
.L_36:
        /*0038*/ 	.word	index@(__assertfail)


	//----- nvinfo : EIATTR_MERCURY_ISA_VERSION
	.align		4
.L_37:
        /*003c*/ 	.byte	0x03, 0x5f
        /*003e*/ 	.short	0x0101


	//----- nvinfo : EIATTR_INT_WARP_WIDE_INSTR_OFFSETS
	.align		4
        /*0040*/ 	.byte	0x04, 0x31
        /*0042*/ 	.short	(.L_39 - .L_38)


	//   ....[0]....
.L_38:
        /*0044*/ 	.word	0x00003c30


	//   ....[1]....
        /*0048*/ 	.word	0x00003c60


	//   ....[2]....
        /*004c*/ 	.word	0x00003c80


	//   ....[3]....
        /*0050*/ 	.word	0x000047b0


	//   ....[4]....
        /*0054*/ 	.word	0x00004860


	//----- nvinfo : EIATTR_COOP_GROUP_MASK_REGIDS
	.align		4
.L_39:
        /*0058*/ 	.byte	0x04, 0x29
        /*005a*/ 	.short	(.L_41 - .L_40)


	//   ....[0]....
.L_40:
        /*005c*/ 	.word	0xffffffff


	//   ....[1]....
        /*0060*/ 	.word	0xffffffff


	//   ....[2]....
        /*0064*/ 	.word	0xffffffff


	//   ....[3]....
        /*0068*/ 	.word	0xffffffff


	//   ....[4]....
        /*006c*/ 	.word	0xffffffff


	//   ....[5]....
        /*0070*/ 	.word	0xffffffff


	//   ....[6]....
        /*0074*/ 	.word	0xffffffff


	//   ....[7]....
        /*0078*/ 	.word	0xffffffff


	//   ....[8]....
        /*007c*/ 	.word	0xffffffff


	//   ....[9]....
        /*0080*/ 	.word	0xffffffff


	//   ....[10]....
        /*0084*/ 	.word	0xffffffff


	//   ....[11]....
        /*0088*/ 	.word	0xffffffff


	//   ....[12]....
        /*008c*/ 	.word	0xffffffff


	//   ....[13]....
        /*0090*/ 	.word	0xffffffff


	//----- nvinfo : EIATTR_COOP_GROUP_INSTR_OFFSETS
	.align		4
.L_41:
        /*0094*/ 	.byte	0x04, 0x28
        /*0096*/ 	.short	(.L_43 - .L_42)


	//   ....[0]....
.L_42:
        /*0098*/ 	.word	0x00000080


	//   ....[1]....
        /*009c*/ 	.word	0x000004e0


	//   ....[2]....
        /*00a0*/ 	.word	0x00000670


	//   ....[3]....
        /*00a4*/ 	.word	0x000007b0


	//   ....[4]....
        /*00a8*/ 	.word	0x000008b0


	//   ....[5]....
        /*00ac*/ 	.word	0x00000a20


	//   ....[6]....
        /*00b0*/ 	.word	0x00000bc0


	//   ....[7]....
        /*00b4*/ 	.word	0x00000d70


	//   ....[8]....
        /*00b8*/ 	.word	0x000020f0


	//   ....[9]....
        /*00bc*/ 	.word	0x00002f00


	//   ....[10]....
        /*00c0*/ 	.word	0x00003110


	//   ....[11]....
        /*00c4*/ 	.word	0x00003140


	//   ....[12]....
        /*00c8*/ 	.word	0x00003b10


	//   ....[13]....
        /*00cc*/ 	.word	0x00003d40


	//----- nvinfo : EIATTR_VRC_CTA_INIT_COUNT
	.align		4
.L_43:
        /*00d0*/ 	.byte	0x02, 0x4a
        /*00d2*/ 	.byte	0x80
	.zero		1


	//----- nvinfo : EIATTR_SYSCALL_OFFSETS
	.align		4
        /*00d4*/ 	.byte	0x04, 0x46
        /*00d6*/ 	.short	(.L_45 - .L_44)


	//   ....[0]....
.L_44:
        /*00d8*/ 	.word	0x000053d0


	//   ....[1]....
        /*00dc*/ 	.word	0x00005510


	//   ....[2]....
        /*00e0*/ 	.word	0x00005c90


	//----- nvinfo : EIATTR_MBARRIER_INSTR_OFFSETS
	.align		4
.L_45:
        /*00e4*/ 	.byte	0x04, 0x39
        /*00e6*/ 	.short	(.L_47 - .L_46)


	//   ....[0]....
.L_46:
        /*00e8*/ 	.word	0x00000600
        /*00ec*/ 	.word	0x000000ff
        /*00f0*/ 	.word	0x00000000
        /*00f4*/ 	.short	0x0100
        /*00f6*/ 	.byte	0x04
	.zero		1


	//   ....[1]....
        /*00f8*/ 	.word	0x00000610
        /*00fc*/ 	.word	0x000000ff
        /*0100*/ 	.word	0x00000018
        /*0104*/ 	.short	0x0100
        /*0106*/ 	.byte	0x04
	.zero		1


	//   ....[2]....
        /*0108*/ 	.word	0x00000620
        /*010c*/ 	.word	0x000000ff
        /*0110*/ 	.word	0x00000008
        /*0114*/ 	.short	0x0100
        /*0116*/ 	.byte	0x04
	.zero		1


	//   ....[3]....
        /*0118*/ 	.word	0x00000630
        /*011c*/ 	.word	0x000000ff
        /*0120*/ 	.word	0x00000020
        /*0124*/ 	.short	0x0100
        /*0126*/ 	.byte	0x04
	.zero		1


	//   ....[4]....
        /*0128*/ 	.word	0x00000640
        /*012c*/ 	.word	0x000000ff
        /*0130*/ 	.word	0x00000010
        /*0134*/ 	.short	0x0100
        /*0136*/ 	.byte	0x04
	.zero		1


	//   ....[5]....
        /*0138*/ 	.word	0x00000650
        /*013c*/ 	.word	0x000000ff
        /*0140*/ 	.word	0x00000028
        /*0144*/ 	.short	0x0100
        /*0146*/ 	.byte	0x04
	.zero		1


	//   ....[6]....
        /*0148*/ 	.word	0x00000780
        /*014c*/ 	.word	0x000000ff
        /*0150*/ 	.word	0x00000030
        /*0154*/ 	.short	0x0100
        /*0156*/ 	.byte	0x04
	.zero		1


	//   ....[7]....
        /*0158*/ 	.word	0x00000790
        /*015c*/ 	.word	0x000000ff
        /*0160*/ 	.word	0x00000038
        /*0164*/ 	.short	0x0100
        /*0166*/ 	.byte	0x04
	.zero		1


	//   ....[8]....
        /*0168*/ 	.word	0x00000880
        /*016c*/ 	.word	0x000000ff
        /*0170*/ 	.word	0x00000040
        /*0174*/ 	.short	0x0100
        /*0176*/ 	.byte	0x06
	.zero		1


	//   ....[9]....
        /*0178*/ 	.word	0x00000890
        /*017c*/ 	.word	0x000000ff
        /*0180*/ 	.word	0x00000048
        /*0184*/ 	.short	0x0100
        /*0186*/ 	.byte	0x06
	.zero		1


	//   ....[10]....
        /*0188*/ 	.word	0x000009d0
        /*018c*/ 	.word	0x000000ff
        /*0190*/ 	.word	0x00000050
        /*0194*/ 	.short	0x0100
        /*0196*/ 	.byte	0x06
	.zero		1


	//   ....[11]....
        /*0198*/ 	.word	0x000009e0
        /*019c*/ 	.word	0x000000ff
        /*01a0*/ 	.word	0x00000060
        /*01a4*/ 	.short	0x0100
        /*01a6*/ 	.byte	0x06
	.zero		1


	//   ....[12]....
        /*01a8*/ 	.word	0x000009f0
        /*01ac*/ 	.word	0x000000ff
        /*01b0*/ 	.word	0x00000058
        /*01b4*/ 	.short	0x0100
        /*01b6*/ 	.byte	0x06
	.zero		1


	//   ....[13]....
        /*01b8*/ 	.word	0x00000a00
        /*01bc*/ 	.word	0x000000ff
        /*01c0*/ 	.word	0x00000068
        /*01c4*/ 	.short	0x0100
        /*01c6*/ 	.byte	0x06
	.zero		1


	//   ....[14]....
        /*01c8*/ 	.word	0x00000b30
        /*01cc*/ 	.word	0x000000ff
        /*01d0*/ 	.word	0x00000070
        /*01d4*/ 	.short	0x0100
        /*01d6*/ 	.byte	0x04
	.zero		1


	//   ....[15]....
        /*01d8*/ 	.word	0x00000b40
        /*01dc*/ 	.word	0x000000ff
        /*01e0*/ 	.word	0x00000090
        /*01e4*/ 	.short	0x0100
        /*01e6*/ 	.byte	0x04
	.zero		1


	//   ....[16]....
        /*01e8*/ 	.word	0x00000b50
        /*01ec*/ 	.word	0x000000ff
        /*01f0*/ 	.word	0x00000078
        /*01f4*/ 	.short	0x0100
        /*01f6*/ 	.byte	0x04
	.zero		1


	//   ....[17]....
        /*01f8*/ 	.word	0x00000b60
        /*01fc*/ 	.word	0x000000ff
        /*0200*/ 	.word	0x00000098
        /*0204*/ 	.short	0x0100
        /*0206*/ 	.byte	0x04
	.zero		1


	//   ....[18]....
        /*0208*/ 	.word	0x00000b70
        /*020c*/ 	.word	0x000000ff
        /*0210*/ 	.word	0x00000080
        /*0214*/ 	.short	0x0100
        /*0216*/ 	.byte	0x04
	.zero		1


	//   ....[19]....
        /*0218*/ 	.word	0x00000b80
        /*021c*/ 	.word	0x000000ff
        /*0220*/ 	.word	0x000000a0
        /*0224*/ 	.short	0x0100
        /*0226*/ 	.byte	0x04
	.zero		1


	//   ....[20]....
        /*0228*/ 	.word	0x00000b90
        /*022c*/ 	.word	0x000000ff
        /*0230*/ 	.word	0x00000088
        /*0234*/ 	.short	0x0100
        /*0236*/ 	.byte	0x04
	.zero		1


	//   ....[21]....
        /*0238*/ 	.word	0x00000ba0
        /*023c*/ 	.word	0x000000ff
        /*0240*/ 	.word	0x000000a8
        /*0244*/ 	.short	0x0100
        /*0246*/ 	.byte	0x04
	.zero		1


	//   ....[22]....
        /*0248*/ 	.word	0x00000c90
        /*024c*/ 	.word	0x000000ff
        /*0250*/ 	.word	0x000000b0
        /*0254*/ 	.short	0x0100
        /*0256*/ 	.byte	0x04
	.zero		1


	//   ....[23]....
        /*0258*/ 	.word	0x00000ca0
        /*025c*/ 	.word	0x000000ff
        /*0260*/ 	.word	0x000000c0
        /*0264*/ 	.short	0x0100
        /*0266*/ 	.byte	0x04
	.zero		1


	//   ....[24]....
        /*0268*/ 	.word	0x00000cb0
        /*026c*/ 	.word	0x000000ff
        /*0270*/ 	.word	0x000000b8
        /*0274*/ 	.short	0x0100
        /*0276*/ 	.byte	0x04
	.zero		1


	//   ....[25]....
        /*0278*/ 	.word	0x00000cc0
        /*027c*/ 	.word	0x000000ff
        /*0280*/ 	.word	0x000000c8
        /*0284*/ 	.short	0x0100
        /*0286*/ 	.byte	0x04
	.zero		1


	//   ....[26]....
        /*0288*/ 	.word	0x00001920
        /*028c*/ 	.word	0x00000000
        /*0290*/ 	.word	0x000000c0
        /*0294*/ 	.short	0x010a
        /*0296*/ 	.byte	0xff
	.zero		1


	//   ....[27]....
        /*0298*/ 	.word	0x00001950
        /*029c*/ 	.word	0x00000000
        /*02a0*/ 	.word	0x000000b0
        /*02a4*/ 	.short	0x0101
        /*02a6*/ 	.byte	0xff
	.zero		1


	//   ....[28]....
        /*02a8*/ 	.word	0x00001a30
        /*02ac*/ 	.word	0x000000ff
        /*02b0*/ 	.word	0x00000018
        /*02b4*/ 	.short	0x010a
        /*02b6*/ 	.byte	0x04
	.zero		1


	//   ....[29]....
        /*02b8*/ 	.word	0x00001ab0
        /*02bc*/ 	.word	0x000000ff
        /*02c0*/ 	.word	0x00000018
        /*02c4*/ 	.short	0x010a
        /*02c6*/ 	.byte	0x21
	.zero		1


	//   ....[30]....
        /*02c8*/ 	.word	0x00001c40
        /*02cc*/ 	.word	0x000000ff
        /*02d0*/ 	.word	0x00000018
        /*02d4*/ 	.short	0x010a
        /*02d6*/ 	.byte	0x08
	.zero		1


	//   ....[31]....
        /*02d8*/ 	.word	0x00001d80
        /*02dc*/ 	.word	0x000000ff
        /*02e0*/ 	.word	0x00000048
        /*02e4*/ 	.short	0x0101
        /*02e6*/ 	.byte	0x06
	.zero		1


	//   ....[32]....
        /*02e8*/ 	.word	0x00001da0
        /*02ec*/ 	.word	0x000000ff
        /*02f0*/ 	.word	0x00000018
        /*02f4*/ 	.short	0x010a
        /*02f6*/ 	.byte	0x04
	.zero		1


	//   ....[33]....
        /*02f8*/ 	.word	0x00001e20
        /*02fc*/ 	.word	0x000000ff
        /*0300*/ 	.word	0x00000018
        /*0304*/ 	.short	0x010a
        /*0306*/ 	.byte	0x11
	.zero		1


	//   ....[34]....
        /*0308*/ 	.word	0x00001fb0
        /*030c*/ 	.word	0x000000ff
        /*0310*/ 	.word	0x00000018
        /*0314*/ 	.short	0x010a
        /*0316*/ 	.byte	0x07
	.zero		1


	//   ....[35]....
        /*0318*/ 	.word	0x00002120
        /*031c*/ 	.word	0x00000003
        /*0320*/ 	.word	0x00000050
        /*0324*/ 	.short	0x010a
        /*0326*/ 	.byte	0xff
	.zero		1


	//   ....[36]....
        /*0328*/ 	.word	0x00002270
        /*032c*/ 	.word	0x00000000
        /*0330*/ 	.word	0x00000000
        /*0334*/ 	.short	0x0101
        /*0336*/ 	.byte	0xff
	.zero		1


	//   ....[37]....
        /*0338*/ 	.word	0x00002810
        /*033c*/ 	.word	0x000000ff
        /*0340*/ 	.word	0x00000000
        /*0344*/ 	.short	0x010a
        /*0346*/ 	.byte	0x04
	.zero		1


	//   ....[38]....
        /*0348*/ 	.word	0x000028a0
        /*034c*/ 	.word	0x000000ff
        /*0350*/ 	.word	0x00000000
        /*0354*/ 	.short	0x010a
        /*0356*/ 	.byte	0x05
	.zero		1


	//   ....[39]....
        /*0358*/ 	.word	0x00002940
        /*035c*/ 	.word	0x00000000
        /*0360*/ 	.word	0x00000000
        /*0364*/ 	.short	0x010a
        /*0366*/ 	.byte	0xff
	.zero		1


	//   ....[40]....
        /*0368*/ 	.word	0x00002a60
        /*036c*/ 	.word	0x00000002
        /*0370*/ 	.word	0x000000b0
        /*0374*/ 	.short	0x010a
        /*0376*/ 	.byte	0xff
	.zero		1


	//   ....[41]....
        /*0378*/ 	.word	0x00002ad0
        /*037c*/ 	.word	0x00000002
        /*0380*/ 	.word	0x00000000
        /*0384*/ 	.short	0x0101
        /*0386*/ 	.byte	0xff
	.zero		1


	//   ....[42]....
        /*0388*/ 	.word	0x00002af0
        /*038c*/ 	.word	0x000000ff
        /*0390*/ 	.word	0x00000060
        /*0394*/ 	.short	0x010a
        /*0396*/ 	.byte	0x04
	.zero		1


	//   ....[43]....
        /*0398*/ 	.word	0x00002c10
        /*039c*/ 	.word	0x00000002
        /*03a0*/ 	.word	0x00000050
        /*03a4*/ 	.short	0x010a
        /*03a6*/ 	.byte	0xff
	.zero		1


	//   ....[44]....
        /*03a8*/ 	.word	0x00002d10
        /*03ac*/ 	.word	0x00000002
        /*03b0*/ 	.word	0x00000000
        /*03b4*/ 	.short	0x0101
        /*03b6*/ 	.byte	0xff
	.zero		1


	//   ....[45]....
        /*03b8*/ 	.word	0x00002da0
        /*03bc*/ 	.word	0x000000ff
        /*03c0*/ 	.word	0x00000060
        /*03c4*/ 	.short	0x0106
        /*03c6*/ 	.byte	0x04
	.zero		1


	//   ....[46]....
        /*03c8*/ 	.word	0x00002dc0
        /*03cc*/ 	.word	0x000000ff
        /*03d0*/ 	.word	0x00000060
        /*03d4*/ 	.short	0x010a
        /*03d6*/ 	.byte	0x04
	.zero		1


	//   ....[47]....
        /*03d8*/ 	.word	0x00002e50
        /*03dc*/ 	.word	0x000000ff
        /*03e0*/ 	.word	0x00000060
        /*03e4*/ 	.short	0x0106
        /*03e6*/ 	.byte	0x07
	.zero		1


	//   ....[48]....
        /*03e8*/ 	.word	0x00002e90
        /*03ec*/ 	.word	0x00000000
        /*03f0*/ 	.word	0x00000060
        /*03f4*/ 	.short	0x010a
        /*03f6*/ 	.byte	0xff
	.zero		1


	//   ....[49]....
        /*03f8*/ 	.word	0x000033a0
        /*03fc*/ 	.word	0x00000000
        /*0400*/ 	.word	0x00000050
        /*0404*/ 	.short	0x010a
        /*0406*/ 	.byte	0xff
	.zero		1


	//   ....[50]....
        /*0408*/ 	.word	0x000034a0
        /*040c*/ 	.word	0x00000003
        /*0410*/ 	.word	0x00000000
        /*0414*/ 	.short	0x0101
        /*0416*/ 	.byte	0xff
	.zero		1


	//   ....[51]....
        /*0418*/ 	.word	0x000034b0
        /*041c*/ 	.word	0x000000ff
        /*0420*/ 	.word	0x00000000
        /*0424*/ 	.short	0x010a
        /*0426*/ 	.byte	0x04
	.zero		1


	//   ....[52]....
        /*0428*/ 	.word	0x00003530
        /*042c*/ 	.word	0x000000ff
        /*0430*/ 	.word	0x00000090
        /*0434*/ 	.short	0x010a
        /*0436*/ 	.byte	0x17
	.zero		1


	//   ....[53]....
        /*0438*/ 	.word	0x00003610
        /*043c*/ 	.word	0x000000ff
        /*0440*/ 	.word	0x00000000
        /*0444*/ 	.short	0x010a
        /*0446*/ 	.byte	0x05
	.zero		1


	//   ....[54]....
        /*0448*/ 	.word	0x00003750
        /*044c*/ 	.word	0x000000ff
        /*0450*/ 	.word	0x00000000
        /*0454*/ 	.short	0x010a
        /*0456*/ 	.byte	0x04
	.zero		1


	//   ....[55]....
        /*0458*/ 	.word	0x00003940
        /*045c*/ 	.word	0x000000ff
        /*0460*/ 	.word	0x00000000
        /*0464*/ 	.short	0x010a
        /*0466*/ 	.byte	0x04
	.zero		1


	//   ....[56]....
        /*0468*/ 	.word	0x000039d0
        /*046c*/ 	.word	0x000000ff
        /*0470*/ 	.word	0x00000000
        /*0474*/ 	.short	0x010a
        /*0476*/ 	.byte	0x05
	.zero		1


	//   ....[57]....
        /*0478*/ 	.word	0x00003a60
        /*047c*/ 	.word	0x000000ff
        /*0480*/ 	.word	0x00000000
        /*0484*/ 	.short	0x010a
        /*0486*/ 	.byte	0x05
	.zero		1


	//   ....[58]....
        /*0488*/ 	.word	0x00003af0
        /*048c*/ 	.word	0x000000ff
        /*0490*/ 	.word	0x00000000
        /*0494*/ 	.short	0x010a
        /*0496*/ 	.byte	0x04
	.zero		1


	//   ....[59]....
        /*0498*/ 	.word	0x00003f90
        /*049c*/ 	.word	0x00000007
        /*04a0*/ 	.word	0x00000050
        /*04a4*/ 	.short	0x010a
        /*04a6*/ 	.byte	0xff
	.zero		1


	//   ....[60]....
        /*04a8*/ 	.word	0x00004100
        /*04ac*/ 	.word	0x00000000
        /*04b0*/ 	.word	0x00000000
        /*04b4*/ 	.short	0x0101
        /*04b6*/ 	.byte	0xff
	.zero		1


	//   ....[61]....
        /*04b8*/ 	.word	0x00004570
        /*04bc*/ 	.word	0x000000ff
        /*04c0*/ 	.word	0x00000048
        /*04c4*/ 	.short	0x010a
        /*04c6*/ 	.byte	0x11
	.zero		1


	//   ....[62]....
        /*04c8*/ 	.word	0x000046f0
        /*04cc*/ 	.word	0x000000ff
        /*04d0*/ 	.word	0x00000038
        /*04d4*/ 	.short	0x010a
        /*04d6*/ 	.byte	0x11
	.zero		1


	//   ....[63]....
        /*04d8*/ 	.word	0x00004900
        /*04dc*/ 	.word	0x000000ff
        /*04e0*/ 	.word	0x00000030
        /*04e4*/ 	.short	0x010b
        /*04e6*/ 	.byte	0x11
	.zero		1


	//   ....[64]....
        /*04e8*/ 	.word	0x00004910
        /*04ec*/ 	.word	0x000000ff
        /*04f0*/ 	.word	0x00000000
        /*04f4*/ 	.short	0x0101
        /*04f6*/ 	.byte	0x30
	.zero		1


	//   ....[65]....
        /*04f8*/ 	.word	0x00004950
        /*04fc*/ 	.word	0x00000000
        /*0500*/ 	.word	0x00000038
        /*0504*/ 	.short	0x010a
        /*0506*/ 	.byte	0xff
	.zero		1


	//   ....[66]....
        /*0508*/ 	.word	0x00004c90
        /*050c*/ 	.word	0x00000003
        /*0510*/ 	.word	0x00000050
        /*0514*/ 	.short	0x010a
        /*0516*/ 	.byte	0xff
	.zero		1


	//   ....[67]....
        /*0518*/ 	.word	0x00004e10
        /*051c*/ 	.word	0x00000000
        /*0520*/ 	.word	0x00000000
        /*0524*/ 	.short	0x0101
        /*0526*/ 	.byte	0xff
	.zero		1


	//   ....[68]....
        /*0528*/ 	.word	0x00005870
        /*052c*/ 	.word	0x000000ff
        /*0530*/ 	.word	0x00000030
        /*0534*/ 	.short	0x010a
        /*0536*/ 	.byte	0x2c
	.zero		1


	//   ....[69]....
        /*0538*/ 	.word	0x00005880
        /*053c*/ 	.word	0x00000016
        /*0540*/ 	.word	0x00000070
        /*0544*/ 	.short	0x010a
        /*0546*/ 	.byte	0xff
	.zero		1


	//   ....[70]....
        /*0548*/ 	.word	0x00005a30
        /*054c*/ 	.word	0x000000ff
        /*0550*/ 	.word	0x00000030
        /*0554*/ 	.short	0x010a
        /*0556*/ 	.byte	0x2c
	.zero		1


	//   ....[71]....
        /*0558*/ 	.word	0x00005b10
        /*055c*/ 	.word	0x000000ff
        /*0560*/ 	.word	0x00000000
        /*0564*/ 	.short	0x0101
        /*0566*/ 	.byte	0x04
	.zero		1


	//   ....[72]....
        /*0568*/ 	.word	0x00005b70
        /*056c*/ 	.word	0x00000016
        /*0570*/ 	.word	0x00000070
        /*0574*/ 	.short	0x010a
        /*0576*/ 	.byte	0xff
	.zero		1


	//   ....[73]....
        /*0578*/ 	.word	0x00005ee0
        /*057c*/ 	.word	0x000000ff
        /*0580*/ 	.word	0x00000000
        /*0584*/ 	.short	0x0101
        /*0586*/ 	.byte	0x04
	.zero		1


	//   ....[74]....
        /*0588*/ 	.word	0x000067c0
        /*058c*/ 	.word	0x00000000
        /*0590*/ 	.word	0x000000c0
        /*0594*/ 	.short	0x010a
        /*0596*/ 	.byte	0xff
	.zero		1


	//   ....[75]....
        /*0598*/ 	.word	0x00006820
        /*059c*/ 	.word	0x00000000
        /*05a0*/ 	.word	0x00000018
        /*05a4*/ 	.short	0x010a
        /*05a6*/ 	.byte	0xff
	.zero		1


	//   ....[76]....
        /*05a8*/ 	.word	0x00006880
        /*05ac*/ 	.word	0x00000000
        /*05b0*/ 	.word	0x00000018
        /*05b4*/ 	.short	0x010a
        /*05b6*/ 	.byte	0xff
	.zero		1


	//   ....[77]....
        /*05b8*/ 	.word	0x000068d0
        /*05bc*/ 	.word	0x00000003
        /*05c0*/ 	.word	0x00000050
        /*05c4*/ 	.short	0x010a
        /*05c6*/ 	.byte	0xff
	.zero		1


	//   ....[78]....
        /*05c8*/ 	.word	0x00006930
        /*05cc*/ 	.word	0x00000000
        /*05d0*/ 	.word	0x00000000
        /*05d4*/ 	.short	0x010a
        /*05d6*/ 	.byte	0xff
	.zero		1


	//   ....[79]....
        /*05d8*/ 	.word	0x00006990
        /*05dc*/ 	.word	0x00000000
        /*05e0*/ 	.word	0x00000000
        /*05e4*/ 	.short	0x010a
        /*05e6*/ 	.byte	0xff
	.zero		1


	//   ....[80]....
        /*05e8*/ 	.word	0x000069e0
        /*05ec*/ 	.word	0x00000002
        /*05f0*/ 	.word	0x000000b0
        /*05f4*/ 	.short	0x010a
        /*05f6*/ 	.byte	0xff
	.zero		1


	//   ....[81]....
        /*05f8*/ 	.word	0x00006a40
        /*05fc*/ 	.word	0x00000002
        /*0600*/ 	.word	0x00000060
        /*0604*/ 	.short	0x010a
        /*0606*/ 	.byte	0xff
	.zero		1


	//   ....[82]....
        /*0608*/ 	.word	0x00006a90
        /*060c*/ 	.word	0x00000002
        /*0610*/ 	.word	0x00000050
        /*0614*/ 	.short	0x010a
        /*0616*/ 	.byte	0xff
	.zero		1


	//   ....[83]....
        /*0618*/ 	.word	0x00006af0
        /*061c*/ 	.word	0x00000000
        /*0620*/ 	.word	0x00000060
        /*0624*/ 	.short	0x010a
        /*0626*/ 	.byte	0xff
	.zero		1


	//   ....[84]....
        /*0628*/ 	.word	0x00006b40
        /*062c*/ 	.word	0x00000000
        /*0630*/ 	.word	0x00000050
        /*0634*/ 	.short	0x010a
        /*0636*/ 	.byte	0xff
	.zero		1


	//   ....[85]....
        /*0638*/ 	.word	0x00006ba0
        /*063c*/ 	.word	0x00000002
        /*0640*/ 	.word	0x00000090
        /*0644*/ 	.short	0x010a
        /*0646*/ 	.byte	0xff
	.zero		1


	//   ....[86]....
        /*0648*/ 	.word	0x00006c00
        /*064c*/ 	.word	0x00000000
        /*0650*/ 	.word	0x00000000
        /*0654*/ 	.short	0x010a
        /*0656*/ 	.byte	0xff
	.zero		1


	//   ....[87]....
        /*0658*/ 	.word	0x00006c60
        /*065c*/ 	.word	0x00000000
        /*0660*/ 	.word	0x00000000
        /*0664*/ 	.short	0x010a
        /*0666*/ 	.byte	0xff
	.zero		1


	//   ....[88]....
        /*0668*/ 	.word	0x00006cc0
        /*066c*/ 	.word	0x00000000
        /*0670*/ 	.word	0x00000000
        /*0674*/ 	.short	0x010a
        /*0676*/ 	.byte	0xff
	.zero		1


	//   ....[89]....
        /*0678*/ 	.word	0x00006d20
        /*067c*/ 	.word	0x00000000
        /*0680*/ 	.word	0x00000000
        /*0684*/ 	.short	0x010a
        /*0686*/ 	.byte	0xff
	.zero		1


	//   ....[90]....
        /*0688*/ 	.word	0x00006d80
        /*068c*/ 	.word	0x00000000
        /*0690*/ 	.word	0x00000000
        /*0694*/ 	.short	0x010a
        /*0696*/ 	.byte	0xff
	.zero		1


	//   ....[91]....
        /*0698*/ 	.word	0x00006dd0
        /*069c*/ 	.word	0x00000007
        /*06a0*/ 	.word	0x00000050
        /*06a4*/ 	.short	0x010a
        /*06a6*/ 	.byte	0xff
	.zero		1


	//   ....[92]....
        /*06a8*/ 	.word	0x00006e30
        /*06ac*/ 	.word	0x00000000
        /*06b0*/ 	.word	0x00000048
        /*06b4*/ 	.short	0x010a
        /*06b6*/ 	.byte	0xff
	.zero		1


	//   ....[93]....
        /*06b8*/ 	.word	0x00006e90
        /*06bc*/ 	.word	0x00000000
        /*06c0*/ 	.word	0x00000038
        /*06c4*/ 	.short	0x010a
        /*06c6*/ 	.byte	0xff
	.zero		1


	//   ....[94]....
        /*06c8*/ 	.word	0x00006ee0
        /*06cc*/ 	.word	0x00000003
        /*06d0*/ 	.word	0x00000050
        /*06d4*/ 	.short	0x010a
        /*06d6*/ 	.byte	0xff
	.zero		1


	//   ....[95]....
        /*06d8*/ 	.word	0x00006f40
        /*06dc*/ 	.word	0x00000000
        /*06e0*/ 	.word	0x00000030
        /*06e4*/ 	.short	0x010a
        /*06e6*/ 	.byte	0xff
	.zero		1


	//   ....[96]....
        /*06e8*/ 	.word	0x00006f90
        /*06ec*/ 	.word	0x00000016
        /*06f0*/ 	.word	0x00000070
        /*06f4*/ 	.short	0x010a
        /*06f6*/ 	.byte	0xff
	.zero		1


	//----- nvinfo : EIATTR_NUM_MBARRIERS
	.align		4
.L_47:
        /*06f8*/ 	.byte	0x03, 0x38
        /*06fa*/ 	.short	0x001a


	//----- nvinfo : EIATTR_EXIT_INSTR_OFFSETS
	.align		4
        /*06fc*/ 	.byte	0x04, 0x1c
        /*06fe*/ 	.short	(.L_49 - .L_48)


	//   ....[0]....
.L_48:
        /*0700*/ 	.word	0x00002970


	//   ....[1]....
        /*0704*/ 	.word	0x00002e60


	//   ....[2]....
        /*0708*/ 	.word	0x00002ec0


	//   ....[3]....
        /*070c*/ 	.word	0x00003d50


	//   ....[4]....
        /*0710*/ 	.word	0x00004980


	//   ....[5]....
        /*0714*/ 	.word	0x000049c0


	//   ....[6]....
        /*0718*/ 	.word	0x000067b0


	//----- nvinfo : EIATTR_MAX_THREADS
	.align		4
.L_49:
        /*071c*/ 	.byte	0x04, 0x05
        /*071e*/ 	.short	(.L_51 - .L_50)
.L_50:
        /*0720*/ 	.word	0x00000100
        /*0724*/ 	.word	0x00000001
        /*0728*/ 	.word	0x00000001


	//----- nvinfo : EIATTR_CRS_STACK_SIZE
	.align		4
.L_51:
        /*072c*/ 	.byte	0x04, 0x1e
        /*072e*/ 	.short	(.L_53 - .L_52)
.L_52:
        /*0730*/ 	.word	0x00000000


	//----- nvinfo : EIATTR_CBANK_PARAM_SIZE
	.align		4
.L_53:
        /*0734*/ 	.byte	0x03, 0x19
        /*0736*/ 	.short	0x0800


	//----- nvinfo : EIATTR_PARAM_CBANK
	.align		4
        /*0738*/ 	.byte	0x04, 0x0a
        /*073a*/ 	.short	(.L_55 - .L_54)
	.align		4
.L_54:
        /*073c*/ 	.word	index@(.nv.constant0._ZN7cutlass13device_kernelINS_4gemm6kernel13GemmUniversalIN4cute5tupleIJiiiiEEENS1_10collective13CollectiveMmaINS1_35MainloopSm100TmaUmmaWarpSpecializedILi3ELi2ELi4ENS5_IJNS4_1CILi2EEESB_NSA_ILi1EEEEEEEENS5_IJNSA_ILi64EEESF_SF_EEENS_12float_e4m3_tENS5_IJlSC_lEEESH_SI_NS4_8TiledMMAINS4_8MMA_AtomIJNS4_10MMA_TraitsINS4_19SM100_MMA_F8F6F4_SSEJSH_SH_fSF_SF_NS4_17integral_constantINS4_4UMMA5MajorELSP_0EEESQ_NSN_INSO_7ScaleInELSR_0EEESS_EEEEEENS4_6LayoutINS5_IJSC_SC_SC_EEENS5_IJNSA_ILi0EEESX_SX_EEEEENS5_IJNS4_10UnderscoreES10_S10_EEEEENS4_23SM90_TMA_LOAD_MULTICASTENS4_14ComposedLayoutINS4_7SwizzleILi2ELi4ELi3EEENS4_18smem_ptr_flag_bitsILi8EEENSV_INS5_IJNSA_ILi8EEESF_EEENS5_IJSF_SC_EEEEEEEvNS4_8identityES13_S1D_vS1E_EENS_8epilogue10collective18CollectiveEpilogueINS1G_23Sm100TmaWarpSpecializedILi1ELi1ELi32ELb0ELb0EEEJSG_NS5_IJNSV_ISF_SC_EES1L_EEESH_SI_SH_SI_NS1G_6fusion15FusionCallbacksIS1K_NS1N_17LinearCombinationISH_fSH_fLNS_15FloatRoundStyleE2EEESG_S1M_JEEENS4_5SM1004TMEM4LOAD26SM100_TMEM_LOAD_16dp32b32xENS4_13SM90_TMA_LOADES1D_NS4_39AutoVectorizingCopyWithAssumedAlignmentILi128EEENS4_14SM90_TMA_STOREES1D_S1Z_S1Z_EEEvvEEEEvNT_6ParamsE)
        /*0740*/ 	.short	0x0380
        /*0742*/ 	.short	0x0800


	//----- nvinfo : EIATTR_SW_WAR
	.align		4
.L_55:
        /*0744*/ 	.byte	0x04, 0x36
        /*0746*/ 	.short	(.L_57 - .L_56)
.L_56:
        /*0748*/ 	.word	0x00000008
.L_57:


//--------------------- .nv.callgraph             --------------------------
	.section	.nv.callgraph,"",@"SHT_CUDA_CALLGRAPH"
	.align	4
	.sectionentsize	8
	.align		4
        /*0000*/ 	.word	0x00000000
	.align		4
        /*0004*/ 	.word	0xffffffff
	.align		4
        /*0008*/ 	.word	index@(_ZN7cutlass13device_kernelINS_4gemm6kernel13GemmUniversalIN4cute5tupleIJiiiiEEENS1_10collective13CollectiveMmaINS1_35MainloopSm100TmaUmmaWarpSpecializedILi3ELi2ELi4ENS5_IJNS4_1CILi2EEESB_NSA_ILi1EEEEEEEENS5_IJNSA_ILi64EEESF_SF_EEENS_12float_e4m3_tENS5_IJlSC_lEEESH_SI_NS4_8TiledMMAINS4_8MMA_AtomIJNS4_10MMA_TraitsINS4_19SM100_MMA_F8F6F4_SSEJSH_SH_fSF_SF_NS4_17integral_constantINS4_4UMMA5MajorELSP_0EEESQ_NSN_INSO_7ScaleInELSR_0EEESS_EEEEEENS4_6LayoutINS5_IJSC_SC_SC_EEENS5_IJNSA_ILi0EEESX_SX_EEEEENS5_IJNS4_10UnderscoreES10_S10_EEEEENS4_23SM90_TMA_LOAD_MULTICASTENS4_14ComposedLayoutINS4_7SwizzleILi2ELi4ELi3EEENS4_18smem_ptr_flag_bitsILi8EEENSV_INS5_IJNSA_ILi8EEESF_EEENS5_IJSF_SC_EEEEEEEvNS4_8identityES13_S1D_vS1E_EENS_8epilogue10collective18CollectiveEpilogueINS1G_23Sm100TmaWarpSpecializedILi1ELi1ELi32ELb0ELb0EEEJSG_NS5_IJNSV_ISF_SC_EES1L_EEESH_SI_SH_SI_NS1G_6fusion15FusionCallbacksIS1K_NS1N_17LinearCombinationISH_fSH_fLNS_15FloatRoundStyleE2EEESG_S1M_JEEENS4_5SM1004TMEM4LOAD26SM100_TMEM_LOAD_16dp32b32xENS4_13SM90_TMA_LOADES1D_NS4_39AutoVectorizingCopyWithAssumedAlignmentILi128EEENS4_14SM90_TMA_STOREES1D_S1Z_S1Z_EEEvvEEEEvNT_6ParamsE)
	.align		4
        /*000c*/ 	.word	index@(__assertfail)
	.align		4
        /*0010*/ 	.word	0x00000000
	.align		4
        /*0014*/ 	.word	0xfffffffe
	.align		4
        /*0018*/ 	.word	0x00000000
	.align		4
        /*001c*/ 	.word	0xfffffffd
	.align		4
        /*0020*/ 	.word	0x00000000
	.align		4
        /*0024*/ 	.word	0xfffffffc


//--------------------- .nv.constant4             --------------------------
	.section	.nv.constant4,"a",@progbits
	.align	8
	.align		8
.nv.constant4:
        /*0000*/ 	.dword	__assertfail
	.align		8
        /*0008*/ 	.dword	__unnamed_1
	.align		8
        /*0010*/ 	.dword	__unnamed_2
	.align		8
        /*0018*/ 	.dword	_ZN39_INTERNAL_8818d7b0_4_k_cu_1623c964_85344cuda3std3__45__cpo5beginE
	.align		8
        /*0020*/ 	.dword	_ZN39_INTERNAL_8818d7b0_4_k_cu_1623c964_85344cuda3std3__45__cpo3endE
	.align		8
        /*0028*/ 	.dword	_ZN39_INTERNAL_8818d7b0_4_k_cu_1623c964_85344cuda3std3__45__cpo6cbeginE
	.align		8
        /*0030*/ 	.dword	_ZN39_INTERNAL_8818d7b0_4_k_cu_1623c964_85344cuda3std3__45__cpo4cendE
	.align		8
        /*0038*/ 	.dword	_ZN39_INTERNAL_8818d7b0_4_k_cu_1623c964_85344cuda3std3__441_GLOBAL__N__8818d7b0_4_k_cu_1623c964_85346ignoreE
	.align		8
        /*0040*/ 	.dword	_ZN39_INTERNAL_8818d7b0_4_k_cu_1623c964_85344cuda3std3__419piecewise_constructE
	.align		8
        /*0048*/ 	.dword	_ZN39_INTERNAL_8818d7b0_4_k_cu_1623c964_85344cuda3std3__48in_placeE
	.align		8
        /*0050*/ 	.dword	_ZN39_INTERNAL_8818d7b0_4_k_cu_1623c964_85344cuda3std6ranges3__45__cpo4swapE
	.align		8
        /*0058*/ 	.dword	_ZN39_INTERNAL_8818d7b0_4_k_cu_1623c964_85344cuda3std6ranges3__45__cpo9iter_moveE
	.align		8
        /*0060*/ 	.dword	_ZN39_INTERNAL_8818d7b0_4_k_cu_1623c964_85344cute7productE
	.align		8
        /*0068*/ 	.dword	_ZN39_INTERNAL_8818d7b0_4_k_cu_1623c964_85344cute1_E
	.align		8
        /*0070*/ 	.dword	$str$25
	.align		8
        /*0078*/ 	.dword	$str$26
	.align		8
        /*0080*/ 	.dword	$str$27
	.align		8
        /*0088*/ 	.dword	$str$28


//--------------------- .text._ZN7cutlass13device_kernelINS_4gemm6kernel13GemmUniversalIN4cute5tupleIJiiiiEEENS1_10collective13CollectiveMmaINS1_35MainloopSm100TmaUmmaWarpSpecializedILi3ELi2ELi4ENS5_IJNS4_1CILi2EEESB_NSA_ILi1EEEEEEEENS5_IJNSA_ILi64EEESF_SF_EEENS_12float_e4m3_tENS5_IJlSC_lEEESH_SI_NS4_8TiledMMAINS4_8MMA_AtomIJNS4_10MMA_TraitsINS4_19SM100_MMA_F8F6F4_SSEJSH_SH_fSF_SF_NS4_17integral_constantINS4_4UMMA5MajorELSP_0EEESQ_NSN_INSO_7ScaleInELSR_0EEESS_EEEEEENS4_6LayoutINS5_IJSC_SC_SC_EEENS5_IJNSA_ILi0EEESX_SX_EEEEENS5_IJNS4_10UnderscoreES10_S10_EEEEENS4_23SM90_TMA_LOAD_MULTICASTENS4_14ComposedLayoutINS4_7SwizzleILi2ELi4ELi3EEENS4_18smem_ptr_flag_bitsILi8EEENSV_INS5_IJNSA_ILi8EEESF_EEENS5_IJSF_SC_EEEEEEEvNS4_8identityES13_S1D_vS1E_EENS_8epilogue10collective18CollectiveEpilogueINS1G_23Sm100TmaWarpSpecializedILi1ELi1ELi32ELb0ELb0EEEJSG_NS5_IJNSV_ISF_SC_EES1L_EEESH_SI_SH_SI_NS1G_6fusion15FusionCallbacksIS1K_NS1N_17LinearCombinationISH_fSH_fLNS_15FloatRoundStyleE2EEESG_S1M_JEEENS4_5SM1004TMEM4LOAD26SM100_TMEM_LOAD_16dp32b32xENS4_13SM90_TMA_LOADES1D_NS4_39AutoVectorizingCopyWithAssumedAlignmentILi128EEENS4_14SM90_TMA_STOREES1D_S1Z_S1Z_EEEvvEEEEvNT_6ParamsE --------------------------
	.section	.text._ZN7cutlass13device_kernelINS_4gemm6kernel13GemmUniversalIN4cute5tupleIJiiiiEEENS1_10collective13CollectiveMmaINS1_35MainloopSm100TmaUmmaWarpSpecializedILi3ELi2ELi4ENS5_IJNS4_1CILi2EEESB_NSA_ILi1EEEEEEEENS5_IJNSA_ILi64EEESF_SF_EEENS_12float_e4m3_tENS5_IJlSC_lEEESH_SI_NS4_8TiledMMAINS4_8MMA_AtomIJNS4_10MMA_TraitsINS4_19SM100_MMA_F8F6F4_SSEJSH_SH_fSF_SF_NS4_17integral_constantINS4_4UMMA5MajorELSP_0EEESQ_NSN_INSO_7ScaleInELSR_0EEESS_EEEEEENS4_6LayoutINS5_IJSC_SC_SC_EEENS5_IJNSA_ILi0EEESX_SX_EEEEENS5_IJNS4_10UnderscoreES10_S10_EEEEENS4_23SM90_TMA_LOAD_MULTICASTENS4_14ComposedLayoutINS4_7SwizzleILi2ELi4ELi3EEENS4_18smem_ptr_flag_bitsILi8EEENSV_INS5_IJNSA_ILi8EEESF_EEENS5_IJSF_SC_EEEEEEEvNS4_8identityES13_S1D_vS1E_EENS_8epilogue10collective18CollectiveEpilogueINS1G_23Sm100TmaWarpSpecializedILi1ELi1ELi32ELb0ELb0EEEJSG_NS5_IJNSV_ISF_SC_EES1L_EEESH_SI_SH_SI_NS1G_6fusion15FusionCallbacksIS1K_NS1N_17LinearCombinationISH_fSH_fLNS_15FloatRoundStyleE2EEESG_S1M_JEEENS4_5SM1004TMEM4LOAD26SM100_TMEM_LOAD_16dp32b32xENS4_13SM90_TMA_LOADES1D_NS4_39AutoVectorizingCopyWithAssumedAlignmentILi128EEENS4_14SM90_TMA_STOREES1D_S1Z_S1Z_EEEvvEEEEvNT_6ParamsE,"ax",@progbits
	.align	128
.text._ZN7cutlass13device_kernelINS_4gemm6kernel13GemmUniversalIN4cute5tupleIJiiiiEEENS1_10collective13CollectiveMmaINS1_35MainloopSm100TmaUmmaWarpSpecializedILi3ELi2ELi4ENS5_IJNS4_1CILi2EEESB_NSA_ILi1EEEEEEEENS5_IJNSA_ILi64EEESF_SF_EEENS_12float_e4m3_tENS5_IJlSC_lEEESH_SI_NS4_8TiledMMAINS4_8MMA_AtomIJNS4_10MMA_TraitsINS4_19SM100_MMA_F8F6F4_SSEJSH_SH_fSF_SF_NS4_17integral_constantINS4_4UMMA5MajorELSP_0EEESQ_NSN_INSO_7ScaleInELSR_0EEESS_EEEEEENS4_6LayoutINS5_IJSC_SC_SC_EEENS5_IJNSA_ILi0EEESX_SX_EEEEENS5_IJNS4_10UnderscoreES10_S10_EEEEENS4_23SM90_TMA_LOAD_MULTICASTENS4_14ComposedLayoutINS4_7SwizzleILi2ELi4ELi3EEENS4_18smem_ptr_flag_bitsILi8EEENSV_INS5_IJNSA_ILi8EEESF_EEENS5_IJSF_SC_EEEEEEEvNS4_8identityES13_S1D_vS1E_EENS_8epilogue10collective18CollectiveEpilogueINS1G_23Sm100TmaWarpSpecializedILi1ELi1ELi32ELb0ELb0EEEJSG_NS5_IJNSV_ISF_SC_EES1L_EEESH_SI_SH_SI_NS1G_6fusion15FusionCallbacksIS1K_NS1N_17LinearCombinationISH_fSH_fLNS_15FloatRoundStyleE2EEESG_S1M_JEEENS4_5SM1004TMEM4LOAD26SM100_TMEM_LOAD_16dp32b32xENS4_13SM90_TMA_LOADES1D_NS4_39AutoVectorizingCopyWithAssumedAlignmentILi128EEENS4_14SM90_TMA_STOREES1D_S1Z_S1Z_EEEvvEEEEvNT_6ParamsE:
        .type           _ZN7cutlass13device_kernelINS_4gemm6kernel13GemmUniversalIN4cute5tupleIJiiiiEEENS1_10collective13CollectiveMmaINS1_35MainloopSm100TmaUmmaWarpSpecializedILi3ELi2ELi4ENS5_IJNS4_1CILi2EEESB_NSA_ILi1EEEEEEEENS5_IJNSA_ILi64EEESF_SF_EEENS_12float_e4m3_tENS5_IJlSC_lEEESH_SI_NS4_8TiledMMAINS4_8MMA_AtomIJNS4_10MMA_TraitsINS4_19SM100_MMA_F8F6F4_SSEJSH_SH_fSF_SF_NS4_17integral_constantINS4_4UMMA5MajorELSP_0EEESQ_NSN_INSO_7ScaleInELSR_0EEESS_EEEEEENS4_6LayoutINS5_IJSC_SC_SC_EEENS5_IJNSA_ILi0EEESX_SX_EEEEENS5_IJNS4_10UnderscoreES10_S10_EEEEENS4_23SM90_TMA_LOAD_MULTICASTENS4_14ComposedLayoutINS4_7SwizzleILi2ELi4ELi3EEENS4_18smem_ptr_flag_bitsILi8EEENSV_INS5_IJNSA_ILi8EEESF_EEENS5_IJSF_SC_EEEEEEEvNS4_8identityES13_S1D_vS1E_EENS_8epilogue10collective18CollectiveEpilogueINS1G_23Sm100TmaWarpSpecializedILi1ELi1ELi32ELb0ELb0EEEJSG_NS5_IJNSV_ISF_SC_EES1L_EEESH_SI_SH_SI_NS1G_6fusion15FusionCallbacksIS1K_NS1N_17LinearCombinationISH_fSH_fLNS_15FloatRoundStyleE2EEESG_S1M_JEEENS4_5SM1004TMEM4LOAD26SM100_TMEM_LOAD_16dp32b32xENS4_13SM90_TMA_LOADES1D_NS4_39AutoVectorizingCopyWithAssumedAlignmentILi128EEENS4_14SM90_TMA_STOREES1D_S1Z_S1Z_EEEvvEEEEvNT_6ParamsE,@function
        .size           _ZN7cutlass13device_kernelINS_4gemm6kernel13GemmUniversalIN4cute5tupleIJiiiiEEENS1_10collective13CollectiveMmaINS1_35MainloopSm100TmaUmmaWarpSpecializedILi3ELi2ELi4ENS5_IJNS4_1CILi2EEESB_NSA_ILi1EEEEEEEENS5_IJNSA_ILi64EEESF_SF_EEENS_12float_e4m3_tENS5_IJlSC_lEEESH_SI_NS4_8TiledMMAINS4_8MMA_AtomIJNS4_10MMA_TraitsINS4_19SM100_MMA_F8F6F4_SSEJSH_SH_fSF_SF_NS4_17integral_constantINS4_4UMMA5MajorELSP_0EEESQ_NSN_INSO_7ScaleInELSR_0EEESS_EEEEEENS4_6LayoutINS5_IJSC_SC_SC_EEENS5_IJNSA_ILi0EEESX_SX_EEEEENS5_IJNS4_10UnderscoreES10_S10_EEEEENS4_23SM90_TMA_LOAD_MULTICASTENS4_14ComposedLayoutINS4_7SwizzleILi2ELi4ELi3EEENS4_18smem_ptr_flag_bitsILi8EEENSV_INS5_IJNSA_ILi8EEESF_EEENS5_IJSF_SC_EEEEEEEvNS4_8identityES13_S1D_vS1E_EENS_8epilogue10collective18CollectiveEpilogueINS1G_23Sm100TmaWarpSpecializedILi1ELi1ELi32ELb0ELb0EEEJSG_NS5_IJNSV_ISF_SC_EES1L_EEESH_SI_SH_SI_NS1G_6fusion15FusionCallbacksIS1K_NS1N_17LinearCombinationISH_fSH_fLNS_15FloatRoundStyleE2EEESG_S1M_JEEENS4_5SM1004TMEM4LOAD26SM100_TMEM_LOAD_16dp32b32xENS4_13SM90_TMA_LOADES1D_NS4_39AutoVectorizingCopyWithAssumedAlignmentILi128EEENS4_14SM90_TMA_STOREES1D_S1Z_S1Z_EEEvvEEEEvNT_6ParamsE,(.L_x_132 - _ZN7cutlass13device_kernelINS_4gemm6kernel13GemmUniversalIN4cute5tupleIJiiiiEEENS1_10collective13CollectiveMmaINS1_35MainloopSm100TmaUmmaWarpSpecializedILi3ELi2ELi4ENS5_IJNS4_1CILi2EEESB_NSA_ILi1EEEEEEEENS5_IJNSA_ILi64EEESF_SF_EEENS_12float_e4m3_tENS5_IJlSC_lEEESH_SI_NS4_8TiledMMAINS4_8MMA_AtomIJNS4_10MMA_TraitsINS4_19SM100_MMA_F8F6F4_SSEJSH_SH_fSF_SF_NS4_17integral_constantINS4_4UMMA5MajorELSP_0EEESQ_NSN_INSO_7ScaleInELSR_0EEESS_EEEEEENS4_6LayoutINS5_IJSC_SC_SC_EEENS5_IJNSA_ILi0EEESX_SX_EEEEENS5_IJNS4_10UnderscoreES10_S10_EEEEENS4_23SM90_TMA_LOAD_MULTICASTENS4_14ComposedLayoutINS4_7SwizzleILi2ELi4ELi3EEENS4_18smem_ptr_flag_bitsILi8EEENSV_INS5_IJNSA_ILi8EEESF_EEENS5_IJSF_SC_EEEEEEEvNS4_8identityES13_S1D_vS1E_EENS_8epilogue10collective18CollectiveEpilogueINS1G_23Sm100TmaWarpSpecializedILi1ELi1ELi32ELb0ELb0EEEJSG_NS5_IJNSV_ISF_SC_EES1L_EEESH_SI_SH_SI_NS1G_6fusion15FusionCallbacksIS1K_NS1N_17LinearCombinationISH_fSH_fLNS_15FloatRoundStyleE2EEESG_S1M_JEEENS4_5SM1004TMEM4LOAD26SM100_TMEM_LOAD_16dp32b32xENS4_13SM90_TMA_LOADES1D_NS4_39AutoVectorizingCopyWithAssumedAlignmentILi128EEENS4_14SM90_TMA_STOREES1D_S1Z_S1Z_EEEvvEEEEvNT_6ParamsE)
        .other          _ZN7cutlass13device_kernelINS_4gemm6kernel13GemmUniversalIN4cute5tupleIJiiiiEEENS1_10collective13CollectiveMmaINS1_35MainloopSm100TmaUmmaWarpSpecializedILi3ELi2ELi4ENS5_IJNS4_1CILi2EEESB_NSA_ILi1EEEEEEEENS5_IJNSA_ILi64EEESF_SF_EEENS_12float_e4m3_tENS5_IJlSC_lEEESH_SI_NS4_8TiledMMAINS4_8MMA_AtomIJNS4_10MMA_TraitsINS4_19SM100_MMA_F8F6F4_SSEJSH_SH_fSF_SF_NS4_17integral_constantINS4_4UMMA5MajorELSP_0EEESQ_NSN_INSO_7ScaleInELSR_0EEESS_EEEEEENS4_6LayoutINS5_IJSC_SC_SC_EEENS5_IJNSA_ILi0EEESX_SX_EEEEENS5_IJNS4_10UnderscoreES10_S10_EEEEENS4_23SM90_TMA_LOAD_MULTICASTENS4_14ComposedLayoutINS4_7SwizzleILi2ELi4ELi3EEENS4_18smem_ptr_flag_bitsILi8EEENSV_INS5_IJNSA_ILi8EEESF_EEENS5_IJSF_SC_EEEEEEEvNS4_8identityES13_S1D_vS1E_EENS_8epilogue10collective18CollectiveEpilogueINS1G_23Sm100TmaWarpSpecializedILi1ELi1ELi32ELb0ELb0EEEJSG_NS5_IJNSV_ISF_SC_EES1L_EEESH_SI_SH_SI_NS1G_6fusion15FusionCallbacksIS1K_NS1N_17LinearCombinationISH_fSH_fLNS_15FloatRoundStyleE2EEESG_S1M_JEEENS4_5SM1004TMEM4LOAD26SM100_TMEM_LOAD_16dp32b32xENS4_13SM90_TMA_LOADES1D_NS4_39AutoVectorizingCopyWithAssumedAlignmentILi128EEENS4_14SM90_TMA_STOREES1D_S1Z_S1Z_EEEvvEEEEvNT_6ParamsE,@"STO_CUDA_ENTRY STV_DEFAULT"
_ZN7cutlass13device_kernelINS_4gemm6kernel13GemmUniversalIN4cute5tupleIJiiiiEEENS1_10collective13CollectiveMmaINS1_35MainloopSm100TmaUmmaWarpSpecializedILi3ELi2ELi4ENS5_IJNS4_1CILi2EEESB_NSA_ILi1EEEEEEEENS5_IJNSA_ILi64EEESF_SF_EEENS_12float_e4m3_tENS5_IJlSC_lEEESH_SI_NS4_8TiledMMAINS4_8MMA_AtomIJNS4_10MMA_TraitsINS4_19SM100_MMA_F8F6F4_SSEJSH_SH_fSF_SF_NS4_17integral_constantINS4_4UMMA5MajorELSP_0EEESQ_NSN_INSO_7ScaleInELSR_0EEESS_EEEEEENS4_6LayoutINS5_IJSC_SC_SC_EEENS5_IJNSA_ILi0EEESX_SX_EEEEENS5_IJNS4_10UnderscoreES10_S10_EEEEENS4_23SM90_TMA_LOAD_MULTICASTENS4_14ComposedLayoutINS4_7SwizzleILi2ELi4ELi3EEENS4_18smem_ptr_flag_bitsILi8EEENSV_INS5_IJNSA_ILi8EEESF_EEENS5_IJSF_SC_EEEEEEEvNS4_8identityES13_S1D_vS1E_EENS_8epilogue10collective18CollectiveEpilogueINS1G_23Sm100TmaWarpSpecializedILi1ELi1ELi32ELb0ELb0EEEJSG_NS5_IJNSV_ISF_SC_EES1L_EEESH_SI_SH_SI_NS1G_6fusion15FusionCallbacksIS1K_NS1N_17LinearCombinationISH_fSH_fLNS_15FloatRoundStyleE2EEESG_S1M_JEEENS4_5SM1004TMEM4LOAD26SM100_TMEM_LOAD_16dp32b32xENS4_13SM90_TMA_LOADES1D_NS4_39AutoVectorizingCopyWithAssumedAlignmentILi128EEENS4_14SM90_TMA_STOREES1D_S1Z_S1Z_EEEvvEEEEvNT_6ParamsE:
[----:B------:R-:W1:Y:S01]  /*0000*/  LDC R1, c[0x0][0x37c] ;  /* 0x0000df00ff017b82 */ /* 0x000e620000000800 */
[----:B------:R-:W2:Y:S01]  /*0010*/  S2R R76, SR_TID.X ;  /* 0x00000000004c7919 */ /* 0x000ea20000002100 */
[----:B------:R-:W3:Y:S01]  /*0020*/  LDCU.64 UR8, c[0x0][0x890] ;  /* 0x00011200ff0877ac */ /* 0x000ee20008000a00 */
[----:B------:R-:W-:Y:S02]  /*0030*/  PRMT R79, RZ, 0x7610, R79 ;  /* 0x00007610ff4f7816 */ /* 0x000fe4000000004f */
[----:B------:R-:W-:Y:S01]  /*0040*/  ELECT P3, URZ, PT ;  /* 0x0000000000ff782f */ /* 0x000fe20003860000 */
[----:B---3--:R-:W-:-:S04]  /*0050*/  UISETP.NE.U32.AND UP0, UPT, UR8, URZ, UPT ;  /* 0x000000ff0800728c */ /* 0x008fc8000bf05070 */
[----:B------:R-:W-:Y:S01]  /*0060*/  UISETP.NE.AND.EX UP0, UPT, UR9, URZ, UPT, UP0 ;  /* 0x000000ff0900728c */ /* 0x000fe2000bf05300 */
[----:B--2---:R-:W-:-:S05]  /*0070*/  SHF.R.U32.HI R80, RZ, 0x5, R76 ;  /* 0x00000005ff507819 */ /* 0x004fca000001164c */
[----:B------:R-:W2:Y:S02]  /*0080*/  SHFL.IDX PT, R0, R80, RZ, 0x1f ;  /* 0x00001fff50007589 */ /* 0x000ea400000e0000 */
[----:B--2---:R-:W-:Y:S01]  /*0090*/  R2UR UR22, R0 ;  /* 0x00000000001672ca */ /* 0x004fe200000e0000 */
[----:B-1----:R-:W-:-:S14]  /*00a0*/  BRA.U UP0, `(.L_x_0) ;  /* 0x0000000100307547 */ /* 0x002fdc000b800000 */
[----:B------:R-:W1:Y:S02]  /*00b0*/  LDCU.64 UR4, c[0x0][0x888] ;  /* 0x00011100ff0477ac */ /* 0x000e640008000a00 */
[----:B-1----:R-:W-:-:S04]  /*00c0*/  UISETP.NE.U32.AND UP0, UPT, UR4, URZ, UPT ;  /* 0x000000ff0400728c */ /* 0x002fc8000bf05070 */
[----:B------:R-:W-:-:S09]  /*00d0*/  UISETP.NE.AND.EX UP0, UPT, UR5, URZ, UPT, UP0 ;  /* 0x000000ff0500728c */ /* 0x000fd2000bf05300 */
[----:B------:R-:W-:Y:S05]  /*00e0*/  BRA.U !UP0, `(.L_x_1) ;  /* 0x0000000108147547 */ /* 0x000fea000b800000 */
[----:B------:R-:W1:Y:S01]  /*00f0*/  LDC.64 R2, c[0x0][0x888] ;  /* 0x00022200ff027b82 */ /* 0x000e620000000a00 */
[----:B------:R-:W1:Y:S02]  /*0100*/  LDCU.64 UR4, c[0x0][0x358] ;  /* 0x00006b00ff0477ac */ /* 0x000e640008000a00 */
[----:B-1----:R1:W5:Y:S01]  /*0110*/  LDG.E R39, desc[UR4][R2.64] ;  /* 0x0000000402277981 */ /* 0x002362000c1e1900 */
[----:B------:R-:W-:Y:S01]  /*0120*/  HFMA2 R79, -RZ, RZ, 0, 5.9604644775390625e-08 ;  /* 0x00000001ff4f7431 */ /* 0x000fe200000001ff */
[----:B------:R-:W-:Y:S05]  /*0130*/  BRA `(.L_x_0) ;  /* 0x00000000000c7947 */ /* 0x000fea0003800000 */
.L_x_1:
[----:B------:R-:W1:Y:S01]  /*0140*/  LDCU UR4, c[0x0][0x880] ;  /* 0x00011000ff0477ac */ /* 0x000e620008000800 */
[----:B------:R-:W-:Y:S01]  /*0150*/  HFMA2 R79, -RZ, RZ, 0, 5.9604644775390625e-08 ;  /* 0x00000001ff4f7431 */ /* 0x000fe200000001ff */
[----:B-1----:R-:W-:-:S07]  /*0160*/  MOV R39, UR4 ;  /* 0x0000000400277c02 */ /* 0x002fce0008000f00 */
.L_x_0:
[----:B------:R-:W2:Y:S02]  /*0170*/  LDCU.64 UR4, c[0x0][0x8b0] ;  /* 0x00011600ff0477ac */ /* 0x000ea40008000a00 */
[----:B--2---:R-:W-:-:S04]  /*0180*/  UISETP.NE.U32.AND UP0, UPT, UR4, URZ, UPT ;  /* 0x000000ff0400728c */ /* 0x004fc8000bf05070 */
[----:B------:R-:W-:-:S09]  /*0190*/  UISETP.NE.AND.EX UP0, UPT, UR5, URZ, UPT, UP0 ;  /* 0x000000ff0500728c */ /* 0x000fd2000bf05300 */
[----:B------:R-:W-:Y:S05]  /*01a0*/  BRA.U UP0, `(.L_x_2) ;  /* 0x0000000100287547 */ /* 0x000fea000b800000 */
[----:B------:R-:W2:Y:S02]  /*01b0*/  LDCU.64 UR4, c[0x0][0x8a8] ;  /* 0x00011500ff0477ac */ /* 0x000ea40008000a00 */
[----:B--2---:R-:W-:-:S04]  /*01c0*/  UISETP.NE.U32.AND UP0, UPT, UR4, URZ, UPT ;  /* 0x000000ff0400728c */ /* 0x004fc8000bf05070 */
[----:B------:R-:W-:-:S09]  /*01d0*/  UISETP.NE.AND.EX UP0, UPT, UR5, URZ, UPT, UP0 ;  /* 0x000000ff0500728c */ /* 0x000fd2000bf05300 */
[----:B------:R-:W-:Y:S05]  /*01e0*/  BRA.U !UP0, `(.L_x_3) ;  /* 0x0000000108107547 */ /* 0x000fea000b800000 */
[----:B-1----:R-:W1:Y:S01]  /*01f0*/  LDC.64 R2, c[0x0][0x8a8] ;  /* 0x00022a00ff027b82 */ /* 0x002e620000000a00 */
[----:B------:R-:W1:Y:S02]  /*0200*/  LDCU.64 UR4, c[0x0][0x358] ;  /* 0x00006b00ff0477ac */ /* 0x000e640008000a00 */
[----:B-1----:R2:W5:Y:S01]  /*0210*/  LDG.E R38, desc[UR4][R2.64] ;  /* 0x0000000402267981 */ /* 0x002562000c1e1900 */
[----:B------:R-:W-:Y:S05]  /*0220*/  BRA `(.L_x_2) ;  /* 0x0000000000087947 */ /* 0x000fea0003800000 */
.L_x_3:
[----:B------:R-:W2:Y:S02]  /*0230*/  LDCU UR4, c[0x0][0x8a0] ;  /* 0x00011400ff0477ac */ /* 0x000ea40008000800 */
[----:B--2---:R-:W-:Y:S02]  /*0240*/  MOV R38, UR4 ;  /* 0x0000000400267c02 */ /* 0x004fe40008000f00 */
.L_x_2:
[----:B------:R-:W-:Y:S01]  /*0250*/  IMAD.U32 R0, RZ, RZ, UR22 ;  /* 0x00000016ff007e24 */ /* 0x000fe2000f8e00ff */
[----:B------:R-:W-:Y:S04]  /*0260*/  BSSY.RECONVERGENT B0, `(.L_x_4) ;  /* 0x000000c000007945 */ /* 0x000fe80003800200 */
[C---:B------:R-:W-:Y:S02]  /*0270*/  ISETP.NE.OR P1, PT, R0.reuse, 0x1, !P3 ;  /* 0x000000010000780c */ /* 0x040fe40005f25670 */
[----:B------:R-:W-:-:S11]  /*0280*/  ISETP.NE.OR P0, PT, R0, 0x3, !P3 ;  /* 0x000000030000780c */ /* 0x000fd60005f05670 */
[----:B------:R-:W-:Y:S05]  /*0290*/  @P1 BRA `(.L_x_5) ;  /* 0x0000000000201947 */ /* 0x000fea0003800000 */
[----:B------:R-:W3:Y:S02]  /*02a0*/  LDCU.64 UR4, c[0x0][0x348] ;  /* 0x00006900ff0477ac */ /* 0x000ee40008000a00 */
[----:B---3--:R-:W-:Y:S02]  /*02b0*/  UIADD3 UR6, UP1, UPT, UR4, 0x80, URZ ;  /* 0x0000008004067890 */ /* 0x008fe4000ff3e0ff */
[----:B------:R-:W-:Y:S02]  /*02c0*/  UIADD3 UR4, UP0, UPT, UR4, 0x180, URZ ;  /* 0x0000018004047890 */ /* 0x000fe4000ff1e0ff */
[----:B------:R-:W-:Y:S02]  /*02d0*/  UIADD3.X UR7, UPT, UPT, URZ, UR5, URZ, UP1, !UPT ;  /* 0x00000005ff077290 */ /* 0x000fe40008ffe4ff */
[----:B------:R-:W-:-:S07]  /*02e0*/  UIADD3.X UR5, UPT, UPT, URZ, UR5, URZ, UP0, !UPT ;  /* 0x00000005ff057290 */ /* 0x000fce00087fe4ff */
[----:B------:R3:W-:Y:S02]  /*02f0*/  UTMACCTL.PF [UR6] ;  /* 0x00000000060079b9 */ /* 0x0007e40008040000 */
[----:B------:R3:W-:Y:S02]  /*0300*/  UTMACCTL.PF [UR4] ;  /* 0x00000000040079b9 */ /* 0x0007e40008040000 */
[----:B---3--:R-:W-:Y:S01]  /*0310*/  NOP ;  /* 0x0000000000007918 */ /* 0x008fe20000000000 */
.L_x_5:
[----:B------:R-:W-:Y:S05]  /*0320*/  BSYNC.RECONVERGENT B0 ;  /* 0x0000000000007941 */ /* 0x000fea0003800200 */
.L_x_4:
[----:B------:R-:W-:Y:S04]  /*0330*/  BSSY.RECONVERGENT B0, `(.L_x_6) ;  /* 0x000000a000007945 */ /* 0x000fe80003800200 */
        /* <DEDUP_REMOVED lines=9> */
.L_x_7:
[----:B------:R-:W-:Y:S05]  /*03d0*/  BSYNC.RECONVERGENT B0 ;  /* 0x0000000000007941 */ /* 0x000fea0003800200 */
.L_x_6:
[----:B------:R-:W3:Y:S01]  /*03e0*/  LDCU.64 UR4, c[0x0][0x888] ;  /* 0x00011100ff0477ac */ /* 0x000ee20008000a00 */
[----:B------:R-:W-:Y:S02]  /*03f0*/  UISETP.EQ.U32.AND UP1, UPT, UR8, URZ, UPT ;  /* 0x000000ff0800728c */ /* 0x000fe4000bf22070 */
[----:B------:R-:W-:Y:S02]  /*0400*/  UPLOP3.LUT UP3, UPT, UPT, UPT, UPT, 0x80, 0x8 ;  /* 0x000000000008789c */ /* 0x000fe40003f6f070 */
[----:B---3--:R-:W-:-:S04]  /*0410*/  UISETP.NE.U32.AND UP0, UPT, UR4, URZ, UPT ;  /* 0x000000ff0400728c */ /* 0x008fc8000bf05070 */
[----:B------:R-:W-:-:S04]  /*0420*/  UISETP.NE.AND.EX UP0, UPT, UR5, URZ, UPT, UP0 ;  /* 0x000000ff0500728c */ /* 0x000fc8000bf05300 */
[----:B------:R-:W-:-:S04]  /*0430*/  UISETP.EQ.OR.EX UP2, UPT, UR9, URZ, !UP0, UP1 ;  /* 0x000000ff0900728c */ /* 0x000fc8000c742710 */
[----:B------:R-:W-:-:S05]  /*0440*/  UP2UR UR61, UPR, URZ, 0x4 ;  /* 0x00000004ff3d7883 */ /* 0x000fca0008000000 */
[----:B------:R-:W-:Y:S07]  /*0450*/  BRA.U !UP2, `(.L_x_8) ;  /* 0x000000010a207547 */ /* 0x000fee000b800000 */
[----:B------:R-:W-:Y:S01]  /*0460*/  UISETP.NE.U32.AND UP1, UPT, UR8, URZ, UPT ;  /* 0x000000ff0800728c */ /* 0x000fe2000bf25070 */
[----:B-----5:R-:W-:Y:S01]  /*0470*/  FSETP.NEU.AND P0, PT, R39, RZ, PT ;  /* 0x000000ff2700720b */ /* 0x020fe20003f0d000 */
[----:B------:R-:W-:Y:S02]  /*0480*/  USEL UR4, URZ, 0xffffffff, UP0 ;  /* 0xffffffffff047887 */ /* 0x000fe40008000000 */
[----:B------:R-:W-:-:S10]  /*0490*/  UISETP.NE.AND.EX UP1, UPT, UR9, URZ, UPT, UP1 ;  /* 0x000000ff0900728c */ /* 0x000fd4000bf25310 */
[----:B------:R-:W-:Y:S01]  /*04a0*/  VOTEU.ANY UP0, P0 ;  /* 0x0000000000ff7886 */ /* 0x000fe20000000100 */
[----:B------:R-:W-:-:S04]  /*04b0*/  @!UP1 USEL UR4, URZ, 0xffffffff, UP0 ;  /* 0xffffffffff049887 */ /* 0x000fc80008000000 */
[----:B------:R-:W-:-:S04]  /*04c0*/  ULOP3.LUT UR4, UR4, 0x1, URZ, 0xc0, !UPT ;  /* 0x0000000104047892 */ /* 0x000fc8000f8ec0ff */
[----:B------:R-:W-:-:S11]  /*04d0*/  UISETP.NE.U32.AND UP3, UPT, UR4, 0x1, UPT ;  /* 0x000000010400788c */ /* 0x000fd6000bf65070 */
.L_x_8:
[----:B-12---:R-:W1:Y:S01]  /*04e0*/  SHFL.IDX PT, R2, R80, RZ, 0x1f ;  /* 0x00001fff50027589 */ /* 0x006e6200000e0000 */
[----:B------:R-:W-:-:S04]  /*04f0*/  UISETP.NE.AND UP0, UPT, UR22, 0x2, UPT ;  /* 0x000000021600788c */ /* 0x000fc8000bf05270 */
[----:B------:R-:W-:Y:S01]  /*0500*/  USEL UR34, URZ, 0x1, UP0 ;  /* 0x00000001ff227887 */ /* 0x000fe20008000000 */
[----:B-1----:R-:W-:-:S13]  /*0510*/  ISETP.NE.AND P0, PT, R2, RZ, PT ;  /* 0x000000ff0200720c */ /* 0x002fda0003f05270 */
[----:B------:R-:W-:Y:S05]  /*0520*/  @P0 BRA `(.L_x_9) ;  /* 0x0000000000500947 */ /* 0x000fea0003800000 */
[----:B------:R-:W1:Y:S01]  /*0530*/  S2UR UR4, SR_CgaCtaId ;  /* 0x00000000000479c3 */ /* 0x000e620000008800 */
[----:B------:R-:W-:Y:S01]  /*0540*/  UMOV UR5, 0x400 ;  /* 0x0000040000057882 */ /* 0x000fe20000000000 */
[----:B------:R-:W-:Y:S01]  /*0550*/  UMOV UR8, 0x1 ;  /* 0x0000000100087882 */ /* 0x000fe20000000000 */
[----:B------:R-:W-:Y:S01]  /*0560*/  UMOV UR6, 0x3 ;  /* 0x0000000300067882 */ /* 0x000fe20000000000 */
[----:B------:R-:W-:-:S04]  /*0570*/  UIADD3 UR8, UPT, UPT, -UR8, 0x100000, URZ ;  /* 0x0010000008087890 */ /* 0x000fc8000fffe1ff */
[----:B------:R-:W-:Y:S02]  /*0580*/  USHF.L.U32 UR9, UR8, 0xb, URZ ;  /* 0x0000000b08097899 */ /* 0x000fe400080006ff */
[----:B------:R-:W-:Y:S02]  /*0590*/  USHF.L.U32 UR8, UR8, 0x1, URZ ;  /* 0x0000000108087899 */ /* 0x000fe400080006ff */
[----:B------:R-:W-:-:S04]  /*05a0*/  UIADD3 UR6, UPT, UPT, -UR6, 0x100000, URZ ;  /* 0x0010000006067890 */ /* 0x000fc8000fffe1ff */
[----:B------:R-:W-:Y:S02]  /*05b0*/  USHF.L.U32 UR7, UR6, 0xb, URZ ;  /* 0x0000000b06077899 */ /* 0x000fe400080006ff */
[----:B------:R-:W-:Y:S01]  /*05c0*/  USHF.L.U32 UR6, UR6, 0x1, URZ ;  /* 0x0000000106067899 */ /* 0x000fe200080006ff */
[----:B------:R-:W-:Y:S01]  /*05d0*/  ELECT P0, URZ, PT ;  /* 0x0000000000ff782f */ /* 0x000fe20003800000 */
[----:B-1----:R-:W-:Y:S01]  /*05e0*/  ULEA UR4, UR4, UR5, 0x18 ;  /* 0x0000000504047291 */ /* 0x002fe2000f8ec0ff */
[----:B------:R-:W1:Y:S11]  /*05f0*/  FENCE.VIEW.ASYNC.S ;  /* 0x00000000000073c6 */ /* 0x000e760000000000 */
[----:B-1----:R1:W2:Y:S01]  /*0600*/  SYNCS.EXCH.64 URZ, [UR4], UR8 ;  /* 0x0000000804ff75b2 */ /* 0x0022a20008000100 */
[----:B------:R1:W3:Y:S01]  /*0610*/  SYNCS.EXCH.64 URZ, [UR4+0x18], UR6 ;  /* 0x0000180604ff75b2 */ /* 0x0002e20008000100 */
[----:B------:R1:W4:Y:S01]  /*0620*/  SYNCS.EXCH.64 URZ, [UR4+0x8], UR8 ;  /* 0x0000080804ff75b2 */ /* 0x0003220008000100 */
[----:B------:R1:W1:Y:S01]  /*0630*/  SYNCS.EXCH.64 URZ, [UR4+0x20], UR6 ;  /* 0x0000200604ff75b2 */ /* 0x0002620008000100 */
[----:B------:R1:W1:Y:S01]  /*0640*/  SYNCS.EXCH.64 URZ, [UR4+0x10], UR8 ;  /* 0x0000100804ff75b2 */ /* 0x0002620008000100 */
[----:B------:R1:W1:Y:S01]  /*0650*/  SYNCS.EXCH.64 URZ, [UR4+0x28], UR6 ;  /* 0x0000280604ff75b2 */ /* 0x0002620008000100 */
[----:B------:R-:W-:Y:S01]  /*0660*/  NOP ;  /* 0x0000000000007918 */ /* 0x000fe20000000000 */
.L_x_9:
[----:B------:R-:W2:Y:S01]  /*0670*/  SHFL.IDX PT, R2, R80, RZ, 0x1f ;  /* 0x00001fff50027589 */ /* 0x000ea200000e0000 */
[----:B------:R-:W-:Y:S01]  /*0680*/  NOP ;  /* 0x0000000000007918 */ /* 0x000fe20000000000 */
[----:B--2---:R-:W-:-:S13]  /*0690*/  ISETP.NE.AND P0, PT, R2, 0x1, PT ;  /* 0x000000010200780c */ /* 0x004fda0003f05270 */
[----:B------:R-:W-:Y:S05]  /*06a0*/  @P0 BRA `(.L_x_10) ;  /* 0x0000000000400947 */ /* 0x000fea0003800000 */
[----:B-1----:R-:W1:Y:S01]  /*06b0*/  S2UR UR4, SR_CgaCtaId ;  /* 0x00000000000479c3 */ /* 0x002e620000008800 */
        /* <DEDUP_REMOVED lines=12> */
[----:B-1----:R2:W1:Y:S01]  /*0780*/  SYNCS.EXCH.64 URZ, [UR4+0x30], UR8 ;  /* 0x0000300804ff75b2 */ /* 0x0024620008000100 */
[----:B------:R2:W1:Y:S02]  /*0790*/  SYNCS.EXCH.64 URZ, [UR4+0x38], UR6 ;  /* 0x0000380604ff75b2 */ /* 0x0004640008000100 */
[----:B--2---:R-:W-:Y:S01]  /*07a0*/  NOP ;  /* 0x0000000000007918 */ /* 0x004fe20000000000 */
.L_x_10:
[----:B------:R-:W2:Y:S01]  /*07b0*/  SHFL.IDX PT, R2, R80, RZ, 0x1f ;  /* 0x00001fff50027589 */ /* 0x000ea200000e0000 */
[----:B------:R-:W-:Y:S01]  /*07c0*/  NOP ;  /* 0x0000000000007918 */ /* 0x000fe20000000000 */
[----:B--2---:R-:W-:-:S13]  /*07d0*/  ISETP.NE.AND P0, PT, R2, 0x3, PT ;  /* 0x000000030200780c */ /* 0x004fda0003f05270 */
[----:B------:R-:W-:Y:S05]  /*07e0*/  @P0 BRA `(.L_x_11) ;  /* 0x0000000000300947 */ /* 0x000fea0003800000 */
[----:B-1----:R-:W1:Y:S01]  /*07f0*/  S2UR UR6, SR_CgaCtaId ;  /* 0x00000000000679c3 */ /* 0x002e620000008800 */
[----:B------:R-:W-:Y:S01]  /*0800*/  UMOV UR4, 0x400 ;  /* 0x0000040000047882 */ /* 0x000fe20000000000 */
[----:B------:R-:W-:Y:S01]  /*0810*/  UMOV UR5, 0x20 ;  /* 0x0000002000057882 */ /* 0x000fe20000000000 */
[----:B------:R-:W-:Y:S01]  /*0820*/  ELECT P0, URZ, PT ;  /* 0x0000000000ff782f */ /* 0x000fe20003800000 */
[----:B-1----:R-:W-:Y:S02]  /*0830*/  ULEA UR6, UR6, UR4, 0x18 ;  /* 0x0000000406067291 */ /* 0x002fe4000f8ec0ff */
[----:B------:R-:W-:-:S04]  /*0840*/  UIADD3 UR4, UPT, UPT, -UR5, 0x100000, URZ ;  /* 0x0010000005047890 */ /* 0x000fc8000fffe1ff */
[----:B------:R-:W-:Y:S02]  /*0850*/  USHF.L.U32 UR5, UR4, 0xb, URZ ;  /* 0x0000000b04057899 */ /* 0x000fe400080006ff */
[----:B------:R-:W-:Y:S01]  /*0860*/  USHF.L.U32 UR4, UR4, 0x1, URZ ;  /* 0x0000000104047899 */ /* 0x000fe200080006ff */
[----:B------:R-:W1:Y:S11]  /*0870*/  FENCE.VIEW.ASYNC.S ;  /* 0x00000000000073c6 */ /* 0x000e760000000000 */
[----:B-1----:R2:W1:Y:S01]  /*0880*/  SYNCS.EXCH.64 URZ, [UR6+0x40], UR4 ;  /* 0x0000400406ff75b2 */ /* 0x0024620008000100 */
[----:B------:R2:W1:Y:S02]  /*0890*/  SYNCS.EXCH.64 URZ, [UR6+0x48], UR4 ;  /* 0x0000480406ff75b2 */ /* 0x0004640008000100 */
[----:B--2---:R-:W-:Y:S01]  /*08a0*/  NOP ;  /* 0x0000000000007918 */ /* 0x004fe20000000000 */
.L_x_11:
[----:B------:R-:W2:Y:S01]  /*08b0*/  SHFL.IDX PT, R2, R80, RZ, 0x1f ;  /* 0x00001fff50027589 */ /* 0x000ea200000e0000 */
[----:B------:R-:W-:Y:S01]  /*08c0*/  NOP ;  /* 0x0000000000007918 */ /* 0x000fe20000000000 */
[----:B--2---:R-:W-:-:S13]  /*08d0*/  ISETP.NE.AND P0, PT, R2, 0x4, PT ;  /* 0x000000040200780c */ /* 0x004fda0003f05270 */
[----:B------:R-:W-:Y:S05]  /*08e0*/  @P0 BRA `(.L_x_12) ;  /* 0x00000000004c0947 */ /* 0x000fea0003800000 */
[----:B-1----:R-:W1:Y:S01]  /*08f0*/  S2UR UR6, SR_CgaCtaId ;  /* 0x00000000000679c3 */ /* 0x002e620000008800 */
[----:B------:R-:W-:Y:S01]  /*0900*/  UMOV UR4, 0x3a0 ;  /* 0x000003a000047882 */ /* 0x000fe20000000000 */
[----:B------:R-:W-:Y:S01]  /*0910*/  UMOV UR5, 0x400 ;  /* 0x0000040000057882 */ /* 0x000fe20000000000 */
[----:B------:R-:W-:Y:S01]  /*0920*/  USEL UR4, UR4, 0x320, UP3 ;  /* 0x0000032004047887 */ /* 0x000fe20009800000 */
[----:B------:R-:W-:Y:S01]  /*0930*/  UMOV UR8, 0x1 ;  /* 0x0000000100087882 */ /* 0x000fe20000000000 */
[----:B------:R-:W-:Y:S01]  /*0940*/  ELECT P0, URZ, PT ;  /* 0x0000000000ff782f */ /* 0x000fe20003800000 */
[----:B------:R-:W-:-:S04]  /*0950*/  UIADD3 UR8, UPT, UPT, -UR8, 0x100000, URZ ;  /* 0x0010000008087890 */ /* 0x000fc8000fffe1ff */
[----:B------:R-:W-:Y:S02]  /*0960*/  USHF.L.U32 UR9, UR8, 0xb, URZ ;  /* 0x0000000b08097899 */ /* 0x000fe400080006ff */
[----:B------:R-:W-:Y:S02]  /*0970*/  USHF.L.U32 UR8, UR8, 0x1, URZ ;  /* 0x0000000108087899 */ /* 0x000fe400080006ff */
[----:B-1----:R-:W-:Y:S02]  /*0980*/  ULEA UR6, UR6, UR5, 0x18 ;  /* 0x0000000506067291 */ /* 0x002fe4000f8ec0ff */
[----:B------:R-:W-:-:S04]  /*0990*/  UIADD3 UR4, UPT, UPT, -UR4, 0x100000, URZ ;  /* 0x0010000004047890 */ /* 0x000fc8000fffe1ff */
[----:B------:R-:W-:Y:S02]  /*09a0*/  USHF.L.U32 UR5, UR4, 0xb, URZ ;  /* 0x0000000b04057899 */ /* 0x000fe400080006ff */
[----:B------:R-:W-:Y:S01]  /*09b0*/  USHF.L.U32 UR4, UR4, 0x1, URZ ;  /* 0x0000000104047899 */ /* 0x000fe200080006ff */
[----:B------:R-:W1:Y:S03]  /*09c0*/  FENCE.VIEW.ASYNC.S ;  /* 0x00000000000073c6 */ /* 0x000e660000000000 */
[----:B-1----:R2:W1:Y:S08]  /*09d0*/  SYNCS.EXCH.64 URZ, [UR6+0x50], UR8 ;  /* 0x0000500806ff75b2 */ /* 0x0024700008000100 */
[----:B------:R2:W1:Y:S01]  /*09e0*/  SYNCS.EXCH.64 URZ, [UR6+0x60], UR4 ;  /* 0x0000600406ff75b2 */ /* 0x0004620008000100 */
[----:B------:R2:W1:Y:S01]  /*09f0*/  SYNCS.EXCH.64 URZ, [UR6+0x58], UR8 ;  /* 0x0000580806ff75b2 */ /* 0x0004620008000100 */
[----:B------:R2:W1:Y:S02]  /*0a00*/  SYNCS.EXCH.64 URZ, [UR6+0x68], UR4 ;  /* 0x0000680406ff75b2 */ /* 0x0004640008000100 */
[----:B--2---:R-:W-:Y:S01]  /*0a10*/  NOP ;  /* 0x0000000000007918 */ /* 0x004fe20000000000 */
.L_x_12:
        /* <DEDUP_REMOVED lines=18> */
[----:B------:R2:W1:Y:S01]  /*0b40*/  SYNCS.EXCH.64 URZ, [UR4+0x90], UR6 ;  /* 0x0000900604ff75b2 */ /* 0x0004620008000100 */
[----:B------:R2:W1:Y:S01]  /*0b50*/  SYNCS.EXCH.64 URZ, [UR4+0x78], UR8 ;  /* 0x0000780804ff75b2 */ /* 0x0004620008000100 */
[----:B------:R2:W1:Y:S01]  /*0b60*/  SYNCS.EXCH.64 URZ, [UR4+0x98], UR6 ;  /* 0x0000980604ff75b2 */ /* 0x0004620008000100 */
[----:B------:R2:W1:Y:S01]  /*0b70*/  SYNCS.EXCH.64 URZ, [UR4+0x80], UR8 ;  /* 0x0000800804ff75b2 */ /* 0x0004620008000100 */
[----:B------:R2:W1:Y:S01]  /*0b80*/  SYNCS.EXCH.64 URZ, [UR4+0xa0], UR6 ;  /* 0x0000a00604ff75b2 */ /* 0x0004620008000100 */
[----:B------:R2:W1:Y:S01]  /*0b90*/  SYNCS.EXCH.64 URZ, [UR4+0x88], UR8 ;  /* 0x0000880804ff75b2 */ /* 0x0004620008000100 */
[----:B------:R2:W1:Y:S02]  /*0ba0*/  SYNCS.EXCH.64 URZ, [UR4+0xa8], UR6 ;  /* 0x0000a80604ff75b2 */ /* 0x0004640008000100 */
[----:B--2---:R-:W-:Y:S01]  /*0bb0*/  NOP ;  /* 0x0000000000007918 */ /* 0x004fe20000000000 */
.L_x_13:
[----:B------:R-:W2:Y:S01]  /*0bc0*/  SHFL.IDX PT, R2, R80, RZ, 0x1f ;  /* 0x00001fff50027589 */ /* 0x000ea200000e0000 */
[----:B------:R-:W1:Y:S01]  /*0bd0*/  S2UR UR48, SR_CgaCtaId ;  /* 0x00000000003079c3 */ /* 0x000e620000008800 */
[----:B------:R-:W-:Y:S01]  /*0be0*/  NOP ;  /* 0x0000000000007918 */ /* 0x000fe20000000000 */
[----:B--2---:R-:W-:-:S13]  /*0bf0*/  ISETP.NE.AND P0, PT, R2, 0x3, PT ;  /* 0x000000030200780c */ /* 0x004fda0003f05270 */
[----:B-1----:R-:W-:Y:S05]  /*0c00*/  @P0 BRA `(.L_x_14) ;  /* 0x0000000000340947 */ /* 0x002fea0003800000 */
[----:B------:R-:W-:Y:S01]  /*0c10*/  UMOV UR4, 0x400 ;  /* 0x0000040000047882 */ /* 0x000fe20000000000 */
[----:B------:R-:W-:Y:S01]  /*0c20*/  UMOV UR6, 0x20 ;  /* 0x0000002000067882 */ /* 0x000fe20000000000 */
[----:B------:R-:W-:Y:S02]  /*0c30*/  ULEA UR4, UR48, UR4, 0x18 ;  /* 0x0000000430047291 */ /* 0x000fe4000f8ec0ff */
[----:B------:R-:W-:-:S04]  /*0c40*/  UIADD3 UR6, UPT, UPT, -UR6, 0x100000, URZ ;  /* 0x0010000006067890 */ /* 0x000fc8000fffe1ff */
[----:B------:R-:W-:Y:S02]  /*0c50*/  USHF.L.U32 UR7, UR6, 0xb, URZ ;  /* 0x0000000b06077899 */ /* 0x000fe400080006ff */
[----:B------:R-:W-:Y:S01]  /*0c60*/  USHF.L.U32 UR6, UR6, 0x1, URZ ;  /* 0x0000000106067899 */ /* 0x000fe200080006ff */
[----:B------:R-:W-:Y:S01]  /*0c70*/  ELECT P0, URZ, PT ;  /* 0x0000000000ff782f */ /* 0x000fe20003800000 */
[----:B------:R-:W1:Y:S10]  /*0c80*/  FENCE.VIEW.ASYNC.S ;  /* 0x00000000000073c6 */ /* 0x000e740000000000 */
[----:B-1----:R1:W2:Y:S01]  /*0c90*/  SYNCS.EXCH.64 URZ, [UR4+0xb0], UR6 ;  /* 0x0000b00604ff75b2 */ /* 0x0022a20008000100 */
[----:B------:R1:W1:Y:S01]  /*0ca0*/  SYNCS.EXCH.64 URZ, [UR4+0xc0], UR6 ;  /* 0x0000c00604ff75b2 */ /* 0x0002620008000100 */
[----:B------:R1:W1:Y:S01]  /*0cb0*/  SYNCS.EXCH.64 URZ, [UR4+0xb8], UR6 ;  /* 0x0000b80604ff75b2 */ /* 0x0002620008000100 */
[----:B------:R1:W1:Y:S01]  /*0cc0*/  SYNCS.EXCH.64 URZ, [UR4+0xc8], UR6 ;  /* 0x0000c80604ff75b2 */ /* 0x0002620008000100 */
[----:B------:R-:W-:Y:S01]  /*0cd0*/  NOP ;  /* 0x0000000000007918 */ /* 0x000fe20000000000 */
.L_x_14:
[----:B-1----:R-:W1:Y:S01]  /*0ce0*/  LDCU UR4, c[0x0][0x36c] ;  /* 0x00006d80ff0477ac */ /* 0x002e620008000800 */
[----:B------:R-:W-:Y:S01]  /*0cf0*/  ISETP.NE.OR P3, PT, R0, 0x2, !P3 ;  /* 0x000000020000780c */ /* 0x000fe20005f65670 */
[----:B------:R-:W-:Y:S01]  /*0d00*/  NOP ;  /* 0x0000000000007918 */ /* 0x000fe20000000000 */
[----:B------:R-:W-:Y:S01]  /*0d10*/  LOP3.LUT R0, R76, 0x1f, RZ, 0xc0, !PT ;  /* 0x0000001f4c007812 */ /* 0x000fe200078ec0ff */
[----:B------:R-:W-:Y:S02]  /*0d20*/  UISETP.NE.AND UP4, UPT, UR22, URZ, UPT ;  /* 0x000000ff1600728c */ /* 0x000fe4000bf85270 */
[----:B-1----:R-:W-:-:S09]  /*0d30*/  UISETP.EQ.U32.AND UP5, UPT, UR4, 0x1, UPT ;  /* 0x000000010400788c */ /* 0x002fd2000bfa2070 */
[----:B------:R-:W-:Y:S05]  /*0d40*/  BRA.U !UP5, `(.L_x_15) ;  /* 0x000000010d087547 */ /* 0x000fea000b800000 */
[----:B--234-:R-:W-:Y:S01]  /*0d50*/  UCGABAR_ARV ;  /* 0x00000000000079c7 */ /* 0x01cfe20008000000 */
[----:B------:R-:W-:Y:S05]  /*0d60*/  BRA `(.L_x_16) ;  /* 0x0000000000047947 */ /* 0x000fea0003800000 */
.L_x_15:
[----:B--234-:R-:W-:Y:S01]  /*0d70*/  NOP ;  /* 0x0000000000007918 */ /* 0x01cfe20000000000 */
.L_x_16:
[----:B------:R-:W1:Y:S01]  /*0d80*/  S2UR UR46, SR_CTAID.X ;  /* 0x00000000002e79c3 */ /* 0x000e620000002500 */
[----:B------:R-:W-:-:S05]  /*0d90*/  CS2R.32 R3, SR_CgaSize ;  /* 0x0000000000037805 */ /* 0x000fca0000008a00 */
[----:B------:R-:W-:-:S05]  /*0da0*/  IMAD R3, R3, -0xa0, RZ ;  /* 0xffffff6003037824 */ /* 0x000fca00078e02ff */
[----:B------:R-:W-:-:S14]  /*0db0*/  R2UR UR5, R3 ;  /* 0x00000000030572ca */ /* 0x000fdc00000e0000 */
[----:B------:R-:W2:Y:S01]  /*0dc0*/  LDCU UR5, c[0x0][UR5+0x2b0] ;  /* 0x00005600050577ac */ /* 0x000ea20008000800 */
[----:B------:R-:W-:-:S05]  /*0dd0*/  CS2R.32 R3, SR_CgaSize ;  /* 0x0000000000037805 */ /* 0x000fca0000008a00 */
[----:B------:R-:W-:-:S05]  /*0de0*/  IMAD R3, R3, -0xa0, RZ ;  /* 0xffffff6003037824 */ /* 0x000fca00078e02ff */
[----:B------:R-:W-:-:S14]  /*0df0*/  R2UR UR4, R3 ;  /* 0x00000000030472ca */ /* 0x000fdc00000e0000 */
[----:B------:R-:W3:Y:S01]  /*0e00*/  LDCU UR4, c[0x0][UR4+0x2b4] ;  /* 0x00005680040477ac */ /* 0x000ee20008000800 */
[----:B------:R-:W4:Y:S01]  /*0e10*/  S2UR UR45, SR_CTAID.Y ;  /* 0x00000000002d79c3 */ /* 0x000f220000002600 */
[----:B------:R-:W-:-:S05]  /*0e20*/  CS2R.32 R3, SR_CgaSize ;  /* 0x0000000000037805 */ /* 0x000fca0000008a00 */
[----:B------:R-:W-:-:S05]  /*0e30*/  IMAD R3, R3, -0xa0, RZ ;  /* 0xffffff6003037824 */ /* 0x000fca00078e02ff */
[----:B------:R-:W-:-:S14]  /*0e40*/  R2UR UR57, R3 ;  /* 0x00000000033972ca */ /* 0x000fdc00000e0000 */
[----:B------:R-:W3:Y:S01]  /*0e50*/  LDCU UR57, c[0x0][UR57+0x2a0] ;  /* 0x00005400393977ac */ /* 0x000ee20008000800 */
[----:B------:R-:W-:-:S05]  /*0e60*/  CS2R.32 R3, SR_CgaSize ;  /* 0x0000000000037805 */ /* 0x000fca0000008a00 */
[----:B------:R-:W-:-:S05]  /*0e70*/  IMAD R3, R3, -0xa0, RZ ;  /* 0xffffff6003037824 */ /* 0x000fca00078e02ff */
[----:B------:R-:W-:-:S14]  /*0e80*/  R2UR UR60, R3 ;  /* 0x00000000033c72ca */ /* 0x000fdc00000e0000 */
[----:B------:R-:W3:Y:S01]  /*0e90*/  LDCU UR60, c[0x0][UR60+0x2a4] ;  /* 0x000054803c3c77ac */ /* 0x000ee20008000800 */
[----:B------:R-:W-:Y:S02]  /*0ea0*/  ULOP3.LUT UR49, UR48, 0x1, URZ, 0xc0, !UPT ;  /* 0x0000000130317892 */ /* 0x000fe4000f8ec0ff */
[----:B------:R-:W-:Y:S02]  /*0eb0*/  USHF.R.U32.HI UR26, URZ, 0x1, UR48 ;  /* 0x00000001ff1a7899 */ /* 0x000fe40008011630 */
[----:B------:R-:W-:Y:S02]  /*0ec0*/  UISETP.GT.U32.AND UP1, UPT, UR49, 0xffff, UPT ;  /* 0x0000ffff3100788c */ /* 0x000fe4000bf24070 */
[----:B------:R-:W-:Y:S01]  /*0ed0*/  USHF.L.U32 UR28, UR48, 0xa, URZ ;  /* 0x0000000a301c7899 */ /* 0x000fe200080006ff */
[----:B-1----:R-:W-:Y:S01]  /*0ee0*/  I2FP.F32.U32 R3, UR46 ;  /* 0x0000002e00037c45 */ /* 0x002fe20008201000 */
[----:B------:R-:W1:Y:S04]  /*0ef0*/  LDCU UR23, c[0x0][0xb24] ;  /* 0x00016480ff1777ac */ /* 0x000e680008000800 */
[----:B--2---:R-:W-:Y:S01]  /*0f00*/  FMUL R3, R3, UR5 ;  /* 0x0000000503037c20 */ /* 0x004fe20008400000 */
[----:B------:R-:W2:Y:S01]  /*0f10*/  LDCU UR40, c[0x0][0xb24] ;  /* 0x00016480ff2877ac */ /* 0x000ea20008000800 */
[----:B----4-:R-:W-:Y:S01]  /*0f20*/  I2FP.F32.U32 R2, UR45 ;  /* 0x0000002d00027c45 */ /* 0x010fe20008201000 */
[----:B------:R-:W4:Y:S03]  /*0f30*/  LDCU UR30, c[0x0][0xb30] ;  /* 0x00016600ff1e77ac */ /* 0x000f260008000800 */
[----:B------:R-:W1:Y:S01]  /*0f40*/  F2I.U32.TRUNC.NTZ R3, R3 ;  /* 0x0000000300037305 */ /* 0x000e62000020f000 */
[----:B---3--:R-:W-:Y:S01]  /*0f50*/  FMUL R2, R2, UR4 ;  /* 0x0000000402027c20 */ /* 0x008fe20008400000 */
[----:B------:R-:W-:-:S02]  /*0f60*/  ULOP3.LUT UR4, UR48, 0x2, URZ, 0xc0, !UPT ;  /* 0x0000000230047892 */ /* 0x000fc4000f8ec0ff */
[----:B------:R-:W-:Y:S02]  /*0f70*/  USHF.L.U32 UR27, UR48, 0xb, URZ ;  /* 0x0000000b301b7899 */ /* 0x000fe400080006ff */
[----:B------:R-:W-:Y:S02]  /*0f80*/  UISETP.GT.U32.AND UP0, UPT, UR4, 0xffff, UPT ;  /* 0x0000ffff0400788c */ /* 0x000fe4000bf04070 */
[----:B------:R-:W3:Y:S01]  /*0f90*/  F2I.U32.TRUNC.NTZ R2, R2 ;  /* 0x0000000200027305 */ /* 0x000ee2000020f000 */
[----:B------:R-:W-:Y:S01]  /*0fa0*/  UMOV UR32, 0x5 ;  /* 0x0000000500207882 */ /* 0x000fe20000000000 */
[----:B------:R-:W-:Y:S02]  /*0fb0*/  USEL UR24, UR49, 0xffff, !UP1 ;  /* 0x0000ffff31187887 */ /* 0x000fe4000c800000 */
[----:B------:R-:W-:Y:S01]  /*0fc0*/  USEL UR25, UR4, 0xffff, !UP0 ;  /* 0x0000ffff04197887 */ /* 0x000fe2000c000000 */
[----:B-1----:R-:W-:Y:S02]  /*0fd0*/  R2UR UR5, R3 ;  /* 0x00000000030572ca */ /* 0x002fe400000e0000 */
[----:B---3--:R-:W-:-:S02]  /*0fe0*/  R2UR UR6, R2 ;  /* 0x00000000020672ca */ /* 0x008fc400000e0000 */
[----:B------:R-:W-:-:S09]  /*0ff0*/  PRMT R2, RZ, 0x7610, R2 ;  /* 0x00007610ff027816 */ /* 0x000fd20000000002 */
[----:B------:R-:W-:-:S04]  /*1000*/  UIADD3 UR5, UPT, UPT, -UR5, URZ, URZ ;  /* 0x000000ff05057290 */ /* 0x000fc8000fffe1ff */
[----:B------:R-:W-:Y:S02]  /*1010*/  UIMAD UR57, UR57, UR5, UR46 ;  /* 0x00000005393972a4 */ /* 0x000fe4000f8e022e */
[----:B------:R-:W-:-:S04]  /*1020*/  UIADD3 UR4, UPT, UPT, -UR6, URZ, URZ ;  /* 0x000000ff06047290 */ /* 0x000fc8000fffe1ff */
[----:B------:R-:W-:Y:S01]  /*1030*/  UIMAD UR60, UR60, UR4, UR45 ;  /* 0x000000043c3c72a4 */ /* 0x000fe2000f8e022d */
[----:B--2-4-:R-:W-:Y:S11]  /*1040*/  BRA.U UP4, `(.L_x_17) ;  /* 0x00000001043c7547 */ /* 0x014ff6000b800000 */
[----:B------:R-:W-:Y:S02]  /*1050*/  UISETP.NE.AND UP0, UPT, UR60, URZ, UPT ;  /* 0x000000ff3c00728c */ /* 0x000fe4000bf05270 */
[----:B------:R-:W-:Y:S02]  /*1060*/  UISETP.NE.AND UP1, UPT, UR60, 0x1, UPT ;  /* 0x000000013c00788c */ /* 0x000fe4000bf25270 */
[----:B------:R-:W-:Y:S02]  /*1070*/  UISETP.NE.AND UP2, UPT, UR57, URZ, UP0 ;  /* 0x000000ff3900728c */ /* 0x000fe40008745270 */
[----:B------:R-:W-:Y:S02]  /*1080*/  USEL UR4, URZ, 0x2, UP0 ;  /* 0x00000002ff047887 */ /* 0x000fe40008000000 */
[----:B------:R-:W-:Y:S02]  /*1090*/  USEL UR8, URZ, 0x1, UP2 ;  /* 0x00000001ff087887 */ /* 0x000fe40009000000 */
[----:B------:R-:W-:-:S02]  /*10a0*/  UISETP.NE.AND UP2, UPT, UR57, URZ, UPT ;  /* 0x000000ff3900728c */ /* 0x000fc4000bf45270 */
[----:B------:R-:W-:Y:S02]  /*10b0*/  USEL UR5, URZ, 0x4, UP1 ;  /* 0x00000004ff057887 */ /* 0x000fe40008800000 */
[----:B------:R-:W-:Y:S02]  /*10c0*/  UISETP.NE.AND UP0, UPT, UR57, 0x1, UPT ;  /* 0x000000013900788c */ /* 0x000fe4000bf05270 */
[----:B------:R-:W-:Y:S02]  /*10d0*/  USEL UR6, URZ, 0x8, UP1 ;  /* 0x00000008ff067887 */ /* 0x000fe40008800000 */
[----:B------:R-:W-:Y:S02]  /*10e0*/  USEL UR7, UR5, 0x4, UP2 ;  /* 0x0000000405077887 */ /* 0x000fe40009000000 */
[----:B------:R-:W-:Y:S02]  /*10f0*/  USEL UR4, UR4, 0x2, UP0 ;  /* 0x0000000204047887 */ /* 0x000fe40008000000 */
[----:B------:R-:W-:-:S02]  /*1100*/  USEL UR5, UR6, 0x8, UP0 ;  /* 0x0000000806057887 */ /* 0x000fc40008000000 */
[----:B------:R-:W-:-:S04]  /*1110*/  UIADD3 UR4, UPT, UPT, UR4, UR7, UR8 ;  /* 0x0000000704047290 */ /* 0x000fc8000fffe008 */
[----:B------:R-:W-:-:S06]  /*1120*/  UIADD3 UR4, UPT, UPT, UR4, UR5, URZ ;  /* 0x0000000504047290 */ /* 0x000fcc000fffe0ff */
[----:B------:R-:W-:-:S07]  /*1130*/  MOV R2, UR4 ;  /* 0x0000000400027c02 */ /* 0x000fce0008000f00 */
.L_x_17:
[----:B------:R-:W1:Y:S01]  /*1140*/  S2UR UR36, SR_CTAID.Z ;  /* 0x00000000002479c3 */ /* 0x000e620000002700 */
[----:B------:R-:W-:Y:S01]  /*1150*/  UISETP.GE.AND UP0, UPT, UR23, 0x1, UPT ;  /* 0x000000011700788c */ /* 0x000fe2000bf06270 */
[----:B------:R-:W-:-:S08]  /*1160*/  UMOV UR31, 0x3 ;  /* 0x00000003001f7882 */ /* 0x000fd00000000000 */
[----:B------:R-:W-:Y:S05]  /*1170*/  BRA.U !UP0, `(.L_x_18) ;  /* 0x0000000108d47547 */ /* 0x000fea000b800000 */
[----:B------:R-:W2:Y:S01]  /*1180*/  LDCU.128 UR12, c[0x0][0xb10] ;  /* 0x00016200ff0c77ac */ /* 0x000ea20008000c00 */
[----:B------:R-:W3:Y:S01]  /*1190*/  LDCU UR6, c[0x0][0x370] ;  /* 0x00006e00ff0677ac */ /* 0x000ee20008000800 */
[----:B------:R-:W4:Y:S01]  /*11a0*/  LDCU UR5, c[0x0][0x374] ;  /* 0x00006e80ff0577ac */ /* 0x000f220008000800 */
[----:B------:R-:W1:Y:S01]  /*11b0*/  LDCU UR29, c[0x0][0xb0c] ;  /* 0x00016180ff1d77ac */ /* 0x000e620008000800 */
[----:B------:R-:W1:Y:S01]  /*11c0*/  LDCU UR4, c[0x0][0xb20] ;  /* 0x00016400ff0477ac */ /* 0x000e620008000800 */
[----:B------:R-:W1:Y:S01]  /*11d0*/  LDCU.64 UR8, c[0x0][0xb28] ;  /* 0x00016500ff0877ac */ /* 0x000e620008000a00 */
[----:B--2---:R-:W-:Y:S02]  /*11e0*/  UISETP.NE.AND UP0, UPT, UR14, 0x1, UPT ;  /* 0x000000010e00788c */ /* 0x004fe4000bf05270 */
[----:B----4-:R-:W-:Y:S02]  /*11f0*/  UIMAD.WIDE.U32 UR10, UR5, UR15, URZ ;  /* 0x0000000f050a72a5 */ /* 0x010fe4000f8e00ff */
[----:B---3--:R-:W-:-:S02]  /*1200*/  UIMAD.WIDE.U32 UR18, UR6, UR12, URZ ;  /* 0x0000000c061272a5 */ /* 0x008fc4000f8e00ff */
[----:B-1----:R-:W-:Y:S02]  /*1210*/  UISETP.NE.AND UP1, UPT, UR29, 0x1, UPT ;  /* 0x000000011d00788c */ /* 0x002fe4000bf25270 */
[----:B------:R-:W-:Y:S01]  /*1220*/  UISETP.NE.AND UP2, UPT, UR23, 0x1, UPT ;  /* 0x000000011700788c */ /* 0x000fe2000bf45270 */
[----:B------:R-:W-:Y:S02]  /*1230*/  UMOV UR10, UR11 ;  /* 0x0000000b000a7c82 */ /* 0x000fe40008000000 */
[----:B------:R-:W-:Y:S01]  /*1240*/  UMOV UR18, UR19 ;  /* 0x0000001300127c82 */ /* 0x000fe20008000000 */
[----:B------:R-:W-:Y:S02]  /*1250*/  @UP0 USHF.R.U32.HI UR5, URZ, UR4, UR10 ;  /* 0x00000004ff050299 */ /* 0x000fe4000801160a */
[----:B------:R-:W-:Y:S02]  /*1260*/  UIMAD.WIDE.U32 UR20, UR45, UR15, URZ ;  /* 0x0000000f2d1472a5 */ /* 0x000fe4000f8e00ff */
[----:B------:R-:W-:-:S02]  /*1270*/  UIMAD.WIDE.U32 UR10, UR5, UR8, URZ ;  /* 0x00000008050a72a5 */ /* 0x000fc4000f8e00ff */
[----:B------:R-:W-:Y:S02]  /*1280*/  @UP1 USHF.R.U32.HI UR6, URZ, UR13, UR18 ;  /* 0x0000000dff061299 */ /* 0x000fe40008011612 */
[----:B------:R-:W-:Y:S02]  /*1290*/  UIMAD.WIDE.U32 UR16, UR46, UR12, URZ ;  /* 0x0000000c2e1072a5 */ /* 0x000fe4000f8e00ff */
[----:B------:R-:W-:Y:S01]  /*12a0*/  UIMAD.WIDE.U32 UR18, UR6, UR8, URZ ;  /* 0x00000008061272a5 */ /* 0x000fe2000f8e00ff */
[----:B------:R-:W-:Y:S01]  /*12b0*/  UMOV UR20, UR21 ;  /* 0x0000001500147c82 */ /* 0x000fe20008000000 */
[----:B------:R-:W-:Y:S01]  /*12c0*/  UMOV UR10, UR11 ;  /* 0x0000000b000a7c82 */ /* 0x000fe20008000000 */
[----:B------:R-:W-:Y:S02]  /*12d0*/  USHF.R.U32.HI UR20, URZ, UR4, UR20 ;  /* 0x00000004ff147299 */ /* 0x000fe40008011614 */
[----:B------:R-:W-:Y:S02]  /*12e0*/  @UP2 USHF.R.U32.HI UR5, URZ, UR9, UR10 ;  /* 0x00000009ff052299 */ /* 0x000fe4000801160a */
[----:B------:R-:W-:Y:S01]  /*12f0*/  UMOV UR7, UR19 ;  /* 0x0000001300077c82 */ /* 0x000fe20008000000 */
[----:B------:R-:W-:Y:S01]  /*1300*/  UMOV UR16, UR17 ;  /* 0x0000001100107c82 */ /* 0x000fe20008000000 */
[----:B------:R-:W-:-:S02]  /*1310*/  @UP2 USHF.R.U32.HI UR6, URZ, UR9, UR7 ;  /* 0x00000009ff062299 */ /* 0x000fc40008011607 */
[----:B------:R-:W-:Y:S02]  /*1320*/  USHF.R.U32.HI UR13, URZ, UR13, UR16 ;  /* 0x0000000dff0d7299 */ /* 0x000fe40008011610 */
[----:B------:R-:W-:Y:S02]  /*1330*/  USEL UR4, UR45, UR20, !UP0 ;  /* 0x000000142d047287 */ /* 0x000fe4000c000000 */
[----:B------:R-:W-:Y:S02]  /*1340*/  UIMAD UR7, UR5, UR23, URZ ;  /* 0x00000017050772a4 */ /* 0x000fe4000f8e02ff */
[----:B------:R-:W-:Y:S02]  /*1350*/  USEL UR5, UR46, UR13, !UP1 ;  /* 0x0000000d2e057287 */ /* 0x000fe4000c800000 */
[----:B------:R-:W-:Y:S02]  /*1360*/  UIMAD UR12, UR6, UR23, URZ ;  /* 0x00000017060c72a4 */ /* 0x000fe4000f8e02ff */
[----:B------:R-:W-:-:S02]  /*1370*/  UISETP.GE.AND UP0, UPT, UR4, UR7, UPT ;  /* 0x000000070400728c */ /* 0x000fc4000bf06270 */
[----:B------:R-:W-:Y:S02]  /*1380*/  UIMAD.WIDE.U32 UR10, UR4, UR8, URZ ;  /* 0x00000008040a72a5 */ /* 0x000fe4000f8e00ff */
[----:B------:R-:W-:Y:S02]  /*1390*/  UISETP.GE.OR UP0, UPT, UR5, UR12, UP0 ;  /* 0x0000000c0500728c */ /* 0x000fe40008706670 */
[----:B------:R-:W-:Y:S02]  /*13a0*/  UIMAD.WIDE.U32 UR12, UR5, UR8, URZ ;  /* 0x00000008050c72a5 */ /* 0x000fe4000f8e00ff */
[----:B------:R-:W-:Y:S01]  /*13b0*/  UIADD3 UR10, UPT, UPT, -UR4, URZ, URZ ;  /* 0x000000ff040a7290 */ /* 0x000fe2000fffe1ff */
[----:B------:R-:W-:Y:S01]  /*13c0*/  UMOV UR8, UR11 ;  /* 0x0000000b00087c82 */ /* 0x000fe20008000000 */
[----:B------:R-:W-:Y:S02]  /*13d0*/  UIADD3 UR11, UPT, UPT, -UR5, URZ, URZ ;  /* 0x000000ff050b7290 */ /* 0x000fe4000fffe1ff */
[----:B------:R-:W-:-:S03]  /*13e0*/  USHF.R.U32.HI UR8, URZ, UR9, UR8 ;  /* 0x00000009ff087299 */ /* 0x000fc60008011608 */
[----:B------:R-:W-:Y:S01]  /*13f0*/  @!UP0 UMOV UR7, UR13 ;  /* 0x0000000d00078c82 */ /* 0x000fe20008000000 */
[----:B------:R-:W-:Y:S02]  /*1400*/  UIMAD UR45, UR14, UR10, UR45 ;  /* 0x0000000a0e2d72a4 */ /* 0x000fe4000f8e022d */
[----:B------:R-:W-:Y:S02]  /*1410*/  USEL UR8, UR4, UR8, !UP2 ;  /* 0x0000000804087287 */ /* 0x000fe4000d000000 */
[----:B------:R-:W-:Y:S02]  /*1420*/  @!UP0 USHF.R.U32.HI UR7, URZ, UR9, UR7 ;  /* 0x00000009ff078299 */ /* 0x000fe40008011607 */
[----:B------:R-:W-:Y:S02]  /*1430*/  UIADD3 UR9, UPT, UPT, -UR8, URZ, URZ ;  /* 0x000000ff08097290 */ /* 0x000fe4000fffe1ff */
[----:B------:R-:W-:Y:S02]  /*1440*/  @!UP0 USEL UR7, UR5, UR7, !UP2 ;  /* 0x0000000705078287 */ /* 0x000fe4000d000000 */
[----:B------:R-:W-:-:S02]  /*1450*/  UIMAD UR9, UR23, UR9, UR4 ;  /* 0x00000009170972a4 */ /* 0x000fc4000f8e0204 */
[----:B------:R-:W-:Y:S02]  /*1460*/  @!UP0 UIADD3 UR8, UPT, UPT, UR8, -UR7, URZ ;  /* 0x8000000708088290 */ /* 0x000fe4000fffe0ff */
[----:B------:R-:W-:Y:S02]  /*1470*/  @!UP0 UIMAD UR6, UR9, UR6, UR7 ;  /* 0x00000006090682a4 */ /* 0x000fe4000f8e0207 */
[----:B------:R-:W-:Y:S02]  /*1480*/  @!UP0 UIMAD UR4, UR8, UR23, UR5 ;  /* 0x00000017080482a4 */ /* 0x000fe4000f8e0205 */
[----:B------:R-:W-:Y:S02]  /*1490*/  UIMAD UR46, UR29, UR11, UR46 ;  /* 0x0000000b1d2e72a4 */ /* 0x000fe4000f8e022e */
[----:B------:R-:W-:Y:S01]  /*14a0*/  UIMAD UR45, UR4, UR14, UR45 ;  /* 0x0000000e042d72a4 */ /* 0x000fe2000f8e022d */
[----:B------:R-:W-:Y:S02]  /*14b0*/  @!UP0 UMOV UR5, UR6 ;  /* 0x0000000600058c82 */ /* 0x000fe40008000000 */
[----:B------:R-:W-:-:S12]  /*14c0*/  UIMAD UR46, UR5, UR29, UR46 ;  /* 0x0000001d052e72a4 */ /* 0x000fd8000f8e022e */
.L_x_18:
[----:B------:R-:W-:Y:S02]  /*14d0*/  UISETP.NE.AND UP1, UPT, UR30, 0x1, UPT ;  /* 0x000000011e00788c */ /* 0x000fe4000bf25270 */
[----:B------:R-:W-:Y:S02]  /*14e0*/  ULOP3.LUT UR24, UR24, 0xffff, URZ, 0xc0, !UPT ;  /* 0x0000ffff18187892 */ /* 0x000fe4000f8ec0ff */
[----:B------:R-:W-:Y:S02]  /*14f0*/  ULOP3.LUT UR21, UR25, 0xffff, URZ, 0xc0, !UPT ;  /* 0x0000ffff19157892 */ /* 0x000fe4000f8ec0ff */
[----:B------:R-:W-:Y:S02]  /*1500*/  UISETP.NE.AND UP0, UPT, UR22, 0x2, UPT ;  /* 0x000000021600788c */ /* 0x000fe4000bf05270 */
[----:B------:R-:W-:Y:S02]  /*1510*/  ULOP3.LUT UR28, UR28, 0x800, URZ, 0xc0, !UPT ;  /* 0x000008001c1c7892 */ /* 0x000fe4000f8ec0ff */
[----:B------:R-:W-:-:S02]  /*1520*/  ULOP3.LUT UR27, UR27, 0x800, URZ, 0xc0, !UPT ;  /* 0x000008001b1b7892 */ /* 0x000fc4000f8ec0ff */
[----:B------:R-:W-:Y:S02]  /*1530*/  USHF.L.U32 UR24, UR32, UR24, URZ ;  /* 0x0000001820187299 */ /* 0x000fe400080006ff */
[----:B------:R-:W-:Y:S01]  /*1540*/  USHF.L.U32 UR21, UR31, UR21, URZ ;  /* 0x000000151f157299 */ /* 0x000fe200080006ff */
[----:B------:R-:W-:Y:S11]  /*1550*/  BRA.U UP1, `(.L_x_19) ;  /* 0x0000000101447547 */ /* 0x000ff6000b800000 */
[----:B------:R-:W2:Y:S01]  /*1560*/  LDCU.128 UR8, c[0x0][0xb10] ;  /* 0x00016200ff0877ac */ /* 0x000ea20008000c00 */
[----:B------:R-:W3:Y:S01]  /*1570*/  LDCU UR12, c[0x0][0xb0c] ;  /* 0x00016180ff0c77ac */ /* 0x000ee20008000800 */
[----:B------:R-:W4:Y:S01]  /*1580*/  LDCU UR13, c[0x0][0xb20] ;  /* 0x00016400ff0d77ac */ /* 0x000f220008000800 */
[----:B--2---:R-:W-:Y:S02]  /*1590*/  UIMAD.WIDE.U32 UR6, UR46, UR8, URZ ;  /* 0x000000082e0672a5 */ /* 0x004fe4000f8e00ff */
[----:B------:R-:W-:Y:S02]  /*15a0*/  UIMAD.WIDE.U32 UR4, UR45, UR11, URZ ;  /* 0x0000000b2d0472a5 */ /* 0x000fe4000f8e00ff */
[----:B---3--:R-:W-:Y:S02]  /*15b0*/  UISETP.NE.AND UP2, UPT, UR12, 0x1, UPT ;  /* 0x000000010c00788c */ /* 0x008fe4000bf45270 */
[----:B------:R-:W-:Y:S01]  /*15c0*/  UISETP.NE.AND UP1, UPT, UR10, 0x1, UPT ;  /* 0x000000010a00788c */ /* 0x000fe2000bf25270 */
[----:B------:R-:W-:-:S02]  /*15d0*/  UMOV UR6, UR7 ;  /* 0x0000000700067c82 */ /* 0x000fc40008000000 */
[----:B------:R-:W-:Y:S01]  /*15e0*/  UMOV UR4, UR5 ;  /* 0x0000000500047c82 */ /* 0x000fe20008000000 */
[----:B------:R-:W-:Y:S02]  /*15f0*/  USHF.R.U32.HI UR9, URZ, UR9, UR6 ;  /* 0x00000009ff097299 */ /* 0x000fe40008011606 */
[----:B----4-:R-:W-:Y:S02]  /*1600*/  USHF.R.U32.HI UR4, URZ, UR13, UR4 ;  /* 0x0000000dff047299 */ /* 0x010fe40008011604 */
[----:B------:R-:W-:Y:S02]  /*1610*/  USEL UR5, UR46, UR9, !UP2 ;  /* 0x000000092e057287 */ /* 0x000fe4000d000000 */
[----:B------:R-:W-:-:S04]  /*1620*/  USEL UR4, UR45, UR4, !UP1 ;  /* 0x000000042d047287 */ /* 0x000fc8000c800000 */
[----:B------:R-:W-:Y:S02]  /*1630*/  UIADD3 UR6, UPT, UPT, UR5, -UR4, URZ ;  /* 0x8000000405067290 */ /* 0x000fe4000fffe0ff */
[----:B------:R-:W-:Y:S02]  /*1640*/  UIADD3 UR4, UPT, UPT, -UR5, UR4, URZ ;  /* 0x0000000405047290 */ /* 0x000fe4000fffe1ff */
[----:B------:R-:W-:Y:S02]  /*1650*/  UIMAD UR45, UR6, UR10, UR45 ;  /* 0x0000000a062d72a4 */ /* 0x000fe4000f8e022d */
[----:B------:R-:W-:-:S12]  /*1660*/  UIMAD UR46, UR4, UR12, UR46 ;  /* 0x0000000c042e72a4 */ /* 0x000fd8000f8e022e */
.L_x_19:
[----:B------:R-:W-:Y:S05]  /*1670*/  BRA.U !UP5, `(.L_x_20) ;  /* 0x000000010d0c7547 */ /* 0x000fea000b800000 */
[----:B------:R-:W-:Y:S01]  /*1680*/  UCGABAR_WAIT ;  /* 0x0000000000007dc7 */ /* 0x000fe20008000000 */
[----:B------:R-:W-:Y:S01]  /*1690*/  CCTL.IVALL ;  /* 0x00000000ff00798f */ /* 0x000fe20002000000 */
[----:B------:R-:W-:Y:S05]  /*16a0*/  BRA `(.L_x_21) ;  /* 0x0000000000047947 */ /* 0x000fea0003800000 */
.L_x_20:
[----:B------:R-:W-:Y:S06]  /*16b0*/  BAR.SYNC.DEFER_BLOCKING 0x0 ;  /* 0x0000000000007b1d */ /* 0x000fec0000010000 */
.L_x_21:
[----:B------:R-:W-:Y:S05]  /*16c0*/  BRA.U UP0, `(.L_x_22) ;  /* 0x0000001100b07547 */ /* 0x000fea000b800000 */
[----:B------:R-:W2:Y:S01]  /*16d0*/  LDCU UR6, c[0x0][0x38c] ;  /* 0x00007180ff0677ac */ /* 0x000ea20008000800 */
[----:B------:R-:W-:Y:S01]  /*16e0*/  PLOP3.LUT P1, PT, PT, PT, UP3, 0x80, 0x8 ;  /* 0x000000000008781c */ /* 0x000fe20003f2f038 */
[----:B------:R-:W-:Y:S01]  /*16f0*/  IMAD.MOV.U32 R12, RZ, RZ, 0x1 ;  /* 0x00000001ff0c7424 */ /* 0x000fe200078e00ff */
[----:B------:R-:W-:Y:S01]  /*1700*/  ISETP.EQ.OR P2, PT, R0, RZ, P3 ;  /* 0x000000ff0000720c */ /* 0x000fe20001f42670 */
[----:B------:R-:W-:Y:S01]  /*1710*/  UISETP.NE.AND UP1, UPT, UR22, URZ, UPT ;  /* 0x000000ff1600728c */ /* 0x000fe2000bf25270 */
[----:B------:R-:W-:Y:S02]  /*1720*/  PLOP3.LUT P1, PT, P1, PT, PT, 0x8, 0x80 ;  /* 0x000000000080781c */ /* 0x000fe40000f2e170 */
[----:B------:R-:W-:Y:S01]  /*1730*/  CS2R R10, SRZ ;  /* 0x00000000000a7805 */ /* 0x000fe2000001ff00 */
[----:B------:R-:W-:Y:S01]  /*1740*/  IMAD.MOV.U32 R9, RZ, RZ, RZ ;  /* 0x000000ffff097224 */ /* 0x000fe200078e00ff */
[----:B------:R-:W3:Y:S01]  /*1750*/  LDCU UR41, c[0x0][0x370] ;  /* 0x00006e00ff2977ac */ /* 0x000ee20008000800 */
[----:B------:R-:W-:Y:S01]  /*1760*/  IMAD.MOV.U32 R8, RZ, RZ, 0x1 ;  /* 0x00000001ff087424 */ /* 0x000fe200078e00ff */
[----:B------:R-:W4:Y:S01]  /*1770*/  LDCU.64 UR30, c[0x0][0x348] ;  /* 0x00006900ff1e77ac */ /* 0x000f220008000a00 */
[----:B------:R-:W1:Y:S01]  /*1780*/  LDCU UR39, c[0x0][0x374] ;  /* 0x00006e80ff2777ac */ /* 0x000e620008000800 */
[----:B--2---:R-:W-:-:S02]  /*1790*/  UIADD3 UR5, UPT, UPT, UR6, 0x3f, URZ ;  /* 0x0000003f06057890 */ /* 0x004fc4000fffe0ff */
[----:B------:R-:W-:Y:S02]  /*17a0*/  UIADD3 UR50, UPT, UPT, UR6, 0x7e, URZ ;  /* 0x0000007e06327890 */ /* 0x000fe4000fffe0ff */
[----:B------:R-:W-:-:S04]  /*17b0*/  USHF.R.S32.HI UR4, URZ, 0x1f, UR5 ;  /* 0x0000001fff047899 */ /* 0x000fc80008011405 */
[----:B------:R-:W-:Y:S02]  /*17c0*/  ULEA.HI UR4, UR4, UR5, URZ, 0x6 ;  /* 0x0000000504047291 */ /* 0x000fe4000f8f30ff */
[----:B------:R-:W-:Y:S02]  /*17d0*/  USHF.L.U32 UR5, UR26, 0x5, URZ ;  /* 0x000000051a057899 */ /* 0x000fe400080006ff */
[----:B------:R-:W-:Y:S02]  /*17e0*/  USHF.R.S32.HI UR43, URZ, 0x6, UR4 ;  /* 0x00000006ff2b7899 */ /* 0x000fe40008011404 */
[----:B------:R-:W-:Y:S02]  /*17f0*/  UIADD3 UR4, UPT, UPT, UR6, -0x1, URZ ;  /* 0xffffffff06047890 */ /* 0x000fe4000fffe0ff */
[----:B------:R-:W-:Y:S02]  /*1800*/  UISETP.LT.U32.AND UP0, UPT, UR43, 0x3, UPT ;  /* 0x000000032b00788c */ /* 0x000fe4000bf01070 */
[----:B------:R-:W-:-:S02]  /*1810*/  UISETP.GE.U32.AND UP2, UPT, UR4, -0x7f, UPT ;  /* 0xffffff810400788c */ /* 0x000fc4000bf46070 */
[----:B------:R-:W-:Y:S02]  /*1820*/  USEL UR42, UR43, 0x3, UP0 ;  /* 0x000000032b2a7887 */ /* 0x000fe40008000000 */
[----:B------:R-:W-:Y:S02]  /*1830*/  ULOP3.LUT UR44, UR5, 0x20, URZ, 0xe2, !UPT ;  /* 0x00000020052c7892 */ /* 0x000fe4000f8ee2ff */
[----:B------:R-:W-:Y:S02]  /*1840*/  UIADD3 UR25, UPT, UPT, UR42, -0x1, URZ ;  /* 0xffffffff2a197890 */ /* 0x000fe4000fffe0ff */
[----:B------:R-:W-:Y:S02]  /*1850*/  USEL UR26, UR34, 0x2, UP1 ;  /* 0x00000002221a7887 */ /* 0x000fe40008800000 */
[----:B------:R-:W-:Y:S02]  /*1860*/  UIADD3 UR47, UPT, UPT, UR43, -UR42, URZ ;  /* 0x8000002a2b2f7290 */ /* 0x000fe4000fffe0ff */
[----:B------:R-:W-:Y:S01]  /*1870*/  @UP2 UIADD3 UR25, UPT, UPT, UR42, URZ, URZ ;  /* 0x000000ff2a192290 */ /* 0x000fe2000fffe0ff */
[----:B------:R-:W-:-:S03]  /*1880*/  UMOV UR5, URZ ;  /* 0x000000ff00057c82 */ /* 0x000fc60008000000 */
[----:B-1-34-:R-:W-:-:S12]  /*1890*/  UIADD3 UR25, UPT, UPT, UR25, 0x1, URZ ;  /* 0x0000000119197890 */ /* 0x01afd8000fffe0ff */
.L_x_42:
[----:B------:R-:W-:Y:S01]  /*18a0*/  UISETP.NE.AND UP0, UPT, UR48, URZ, UPT ;  /* 0x000000ff3000728c */ /* 0x000fe2000bf05270 */
[----:B------:R-:W1:Y:S08]  /*18b0*/  S2UR UR48, SR_CgaCtaId ;  /* 0x00000000003079c3 */ /* 0x000e700000008800 */
[----:B------:R-:W-:Y:S05]  /*18c0*/  BRA.U UP0, `(.L_x_23) ;  /* 0x0000000100347547 */ /* 0x000fea000b800000 */
[----:B------:R-:W2:Y:S01]  /*18d0*/  S2R R0, SR_CgaCtaId ;  /* 0x0000000000007919 */ /* 0x000ea20000008800 */
[----:B------:R-:W-:-:S04]  /*18e0*/  MOV R2, 0x400 ;  /* 0x0000040000027802 */ /* 0x000fc80000000f00 */
[----:B--2---:R-:W-:Y:S02]  /*18f0*/  LEA R0, R0, R2, 0x18 ;  /* 0x0000000200007211 */ /* 0x004fe400078ec0ff */
[----:B------:R-:W-:-:S03]  /*1900*/  SHF.L.U32 R2, R8, 0x1f, RZ ;  /* 0x0000001f08027819 */ /* 0x000fc600000006ff */
[----:B------:R-:W-:-:S04]  /*1910*/  IMAD R0, R9, 0x8, R0 ;  /* 0x0000000809007824 */ /* 0x000fc800078e0200 */
[----:B------:R-:W2:Y:S02]  /*1920*/  SYNCS.PHASECHK.TRANS64.TRYWAIT P0, [R0+URZ+0xc0], R2 ;  /* 0x0000c002000075a7 */ /* 0x000ea400080011ff */
[----:B--2---:R-:W-:Y:S05]  /*1930*/  @!P0 BRA `(.L_x_24) ;  /* 0x0000004c00a08947 */ /* 0x004fea0003800000 */
.L_x_101:
[----:B------:R-:W-:Y:S01]  /*1940*/  VIADD R9, R9, 0x1 ;  /* 0x0000000109097836 */ /* 0x000fe20000000000 */
[----:B------:R2:W-:Y:S04]  /*1950*/  SYNCS.ARRIVE.TRANS64.A1T0 RZ, [R0+URZ+0xb0], RZ ;  /* 0x0000b0ff00ff79a7 */ /* 0x0005e800081000ff */
[----:B------:R-:W-:-:S04]  /*1960*/  ISETP.NE.AND P0, PT, R9, 0x2, PT ;  /* 0x000000020900780c */ /* 0x000fc80003f05270 */
[----:B------:R-:W-:Y:S02]  /*1970*/  SEL R9, R9, RZ, P0 ;  /* 0x000000ff09097207 */ /* 0x000fe40000000000 */
[----:B--2---:R-:W-:-:S04]  /*1980*/  SEL R0, RZ, 0x1, P0 ;  /* 0x00000001ff007807 */ /* 0x004fc80000000000 */
[----:B------:R-:W-:-:S07]  /*1990*/  LOP3.LUT R8, R8, R0, RZ, 0x3c, !PT ;  /* 0x0000000008087212 */ /* 0x000fce00078e3cff */
.L_x_23:
[----:B------:R-:W-:Y:S01]  /*19a0*/  UMOV UR6, 0x400 ;  /* 0x0000040000067882 */ /* 0x000fe20000000000 */
[----:B------:R-:W-:Y:S01]  /*19b0*/  SHF.L.U32 R0, R12, 0x1f, RZ ;  /* 0x0000001f0c007819 */ /* 0x000fe200000006ff */
[----:B-1----:R-:W-:Y:S02]  /*19c0*/  ULEA UR6, UR48, UR6, 0x18 ;  /* 0x0000000630067291 */ /* 0x002fe4000f8ec0ff */
[----:B------:R-:W-:Y:S02]  /*19d0*/  UISETP.GE.U32.AND UP0, UPT, UR50, 0x7f, UPT ;  /* 0x0000007f3200788c */ /* 0x000fe4000bf06070 */
[----:B------:R-:W-:Y:S02]  /*19e0*/  ULEA UR4, UR5, UR6, 0x3 ;  /* 0x0000000605047291 */ /* 0x000fe4000f8e18ff */
[----:B------:R-:W-:Y:S02]  /*19f0*/  ULEA UR11, UR45, UR49, 0x1 ;  /* 0x000000312d0b7291 */ /* 0x000fe4000f8e08ff */
[----:B------:R-:W-:-:S02]  /*1a00*/  ULEA UR35, UR46, UR44, 0x6 ;  /* 0x0000002c2e237291 */ /* 0x000fc4000f8e30ff */
[----:B------:R-:W-:Y:S01]  /*1a10*/  USHF.L.U32 UR11, UR11, 0x5, URZ ;  /* 0x000000050b0b7899 */ /* 0x000fe200080006ff */
[----:B------:R-:W-:Y:S02]  /*1a20*/  UMOV UR13, URZ ;  /* 0x000000ff000d7c82 */ /* 0x000fe40008000000 */
[----:B------:R1:W2:Y:S01]  /*1a30*/  SYNCS.PHASECHK.TRANS64.TRYWAIT P0, [UR4+0x18], R0 ;  /* 0x00001800ff0075a7 */ /* 0x0002a20008001104 */
[----:B------:R-:W-:Y:S08]  /*1a40*/  BRA.U !UP0, `(.L_x_25) ;  /* 0x0000000108c47547 */ /* 0x000ff0000b800000 */
[----:B------:R-:W-:Y:S01]  /*1a50*/  UMOV UR7, URZ ;  /* 0x000000ff00077c82 */ /* 0x000fe20008000000 */
[----:B------:R-:W-:-:S05]  /*1a60*/  UMOV UR4, UR5 ;  /* 0x0000000500047c82 */ /* 0x000fca0008000000 */
.L_x_31:
[----:B------:R-:W-:Y:S01]  /*1a70*/  ULEA UR33, UR4, UR6, 0x3 ;  /* 0x0000000604217291 */ /* 0x000fe2000f8e18ff */
[----:B------:R-:W-:Y:S01]  /*1a80*/  @!P3 MOV R2, 0x2000 ;  /* 0x000020000002b802 */ /* 0x000fe20000000f00 */
[----:B--2-4-:R-:W-:Y:S10]  /*1a90*/  @P0 BRA `(.L_x_26) ;  /* 0x00000000000c0947 */ /* 0x014ff40003800000 */
[----:B------:R-:W-:-:S04]  /*1aa0*/  SHF.L.U32 R3, R12, 0x1f, RZ ;  /* 0x0000001f0c037819 */ /* 0x000fc800000006ff */
[----:B------:R-:W2:Y:S02]  /*1ab0*/  SYNCS.PHASECHK.TRANS64.TRYWAIT P0, [UR33+0x18], R3 ;  /* 0x00001803ff0075a7 */ /* 0x000ea40008001121 */
[----:B--2---:R-:W-:Y:S05]  /*1ac0*/  @!P0 BRA `(.L_x_27) ;  /* 0x0000004c00508947 */ /* 0x004fea0003800000 */
.L_x_26:
[----:B------:R2:W-:Y:S01]  /*1ad0*/  @!P3 SYNCS.ARRIVE.TRANS64 RZ, [UR33], R2 ;  /* 0x00000002ffffb9a7 */ /* 0x0005e20008000021 */
[----:B------:R-:W-:-:S04]  /*1ae0*/  ULOP3.LUT UR5, UR26, 0x2, URZ, 0xfc, !UPT ;  /* 0x000000021a057892 */ /* 0x000fc8000f8efcff */
[----:B------:R-:W-:-:S09]  /*1af0*/  UISETP.NE.AND UP0, UPT, UR5, 0x2, UPT ;  /* 0x000000020500788c */ /* 0x000fd2000bf05270 */
[----:B------:R-:W-:Y:S05]  /*1b00*/  BRA.U UP0, `(.L_x_28) ;  /* 0x0000000100047547 */ /* 0x000fea000b800000 */
[----:B------:R-:W-:Y:S05]  /*1b10*/  BPT.TRAP 0x1 ;  /* 0x000000040000795c */ /* 0x000fea0000300000 */
.L_x_28:
[----:B------:R-:W-:Y:S04]  /*1b20*/  BSSY.RECONVERGENT B0, `(.L_x_29) ;  /* 0x0000003000007945 */ /* 0x000fe80003800200 */
[----:B------:R-:W-:Y:S05]  /*1b30*/  @P2 BRA `(.L_x_30) ;  /* 0x0000000000042947 */ /* 0x000fea0003800000 */
[----:B------:R-:W-:Y:S05]  /*1b40*/  BPT.TRAP 0x1 ;  /* 0x000000040000795c */ /* 0x000fea0000300000 */
.L_x_30:
[----:B------:R-:W-:Y:S05]  /*1b50*/  BSYNC.RECONVERGENT B0 ;  /* 0x0000000000007941 */ /* 0x000fea0003800200 */
.L_x_29:
[----:B------:R-:W-:Y:S02]  /*1b60*/  UIADD3 UR5, UPT, UPT, UR4, 0x1, URZ ;  /* 0x0000000104057890 */ /* 0x000fe4000fffe0ff */
[----:B------:R-:W-:Y:S02]  /*1b70*/  USHF.L.U32 UR4, UR4, 0xc, URZ ;  /* 0x0000000c04047899 */ /* 0x000fe400080006ff */
[----:B------:R-:W-:Y:S02]  /*1b80*/  UISETP.NE.AND UP0, UPT, UR5, 0x3, UPT ;  /* 0x000000030500788c */ /* 0x000fe4000bf05270 */
[----:B------:R-:W-:Y:S02]  /*1b90*/  USHF.L.U32 UR34, UR7, 0x6, URZ ;  /* 0x0000000607227899 */ /* 0x000fe400080006ff */
[----:B------:R-:W-:Y:S02]  /*1ba0*/  USEL UR9, URZ, 0x1, UP0 ;  /* 0x00000001ff097887 */ /* 0x000fe40008000000 */
[----:B------:R-:W-:-:S02]  /*1bb0*/  USEL UR5, UR5, URZ, UP0 ;  /* 0x000000ff05057287 */ /* 0x000fc40008000000 */
[----:B------:R-:W-:Y:S02]  /*1bc0*/  UIADD3 UR14, UP0, UPT, UR30, 0x180, URZ ;  /* 0x000001801e0e7890 */ /* 0x000fe4000ff1e0ff */
[----:B------:R-:W-:Y:S01]  /*1bd0*/  ULEA UR8, UR5, UR6, 0x3 ;  /* 0x0000000605087291 */ /* 0x000fe2000f8e18ff */
[----:B------:R-:W-:Y:S01]  /*1be0*/  LOP3.LUT R12, R12, UR9, RZ, 0x3c, !PT ;  /* 0x000000090c0c7c12 */ /* 0x000fe2000f8e3cff */
[----:B------:R-:W-:Y:S02]  /*1bf0*/  UIADD3 UR7, UPT, UPT, UR7, 0x1, URZ ;  /* 0x0000000107077890 */ /* 0x000fe4000fffe0ff */
[----:B------:R-:W-:Y:S01]  /*1c00*/  UIADD3 UR16, UP1, UPT, UR30, 0x80, URZ ;  /* 0x000000801e107890 */ /* 0x000fe2000ff3e0ff */
[----:B-1----:R-:W-:Y:S01]  /*1c10*/  SHF.L.U32 R0, R12, 0x1f, RZ ;  /* 0x0000001f0c007819 */ /* 0x002fe200000006ff */
[----:B------:R-:W-:Y:S02]  /*1c20*/  ULOP3.LUT UR32, UR28, UR4, URZ, 0xfc, !UPT ;  /* 0x000000041c207292 */ /* 0x000fe4000f8efcff */
[----:B------:R-:W-:Y:S01]  /*1c30*/  UIADD3.X UR15, UPT, UPT, URZ, UR31, URZ, UP0, !UPT ;  /* 0x0000001fff0f7290 */ /* 0x000fe200087fe4ff */
[----:B------:R3:W4:Y:S01]  /*1c40*/  SYNCS.PHASECHK.TRANS64.TRYWAIT P0, [UR8+0x18], R0 ;  /* 0x00001800ff0075a7 */ /* 0x0007220008001108 */
[----:B------:R-:W-:-:S02]  /*1c50*/  ULOP3.LUT UR8, UR27, UR4, URZ, 0xfc, !UPT ;  /* 0x000000041b087292 */ /* 0x000fc4000f8efcff */
[----:B------:R-:W-:Y:S02]  /*1c60*/  UISETP.NE.AND UP0, UPT, UR7, UR25, UPT ;  /* 0x000000190700728c */ /* 0x000fe4000bf05270 */
[----:B------:R-:W-:Y:S02]  /*1c70*/  UIADD3.X UR17, UPT, UPT, URZ, UR31, URZ, UP1, !UPT ;  /* 0x0000001fff117290 */ /* 0x000fe40008ffe4ff */
[----:B------:R-:W-:Y:S02]  /*1c80*/  UIADD3 UR32, UPT, UPT, UR6, 0x2400, UR32 ;  /* 0x0000240006207890 */ /* 0x000fe4000fffe020 */
[----:B------:R-:W-:Y:S02]  /*1c90*/  UPRMT UR13, URZ, 0x5410, UR24 ;  /* 0x00005410ff0d7896 */ /* 0x000fe40008000018 */
[----:B------:R-:W-:Y:S02]  /*1ca0*/  UIADD3 UR8, UPT, UPT, UR6, 0x5400, UR8 ;  /* 0x0000540006087890 */ /* 0x000fe4000fffe008 */
[----:B------:R-:W-:Y:S01]  /*1cb0*/  UPRMT UR4, URZ, 0x5410, UR21 ;  /* 0x00005410ff047896 */ /* 0x000fe20008000015 */
[----:B------:R-:W-:Y:S01]  /*1cc0*/  UMOV UR18, 0x0 ;  /* 0x0000000000127882 */ /* 0x000fe20000000000 */
[----:B------:R-:W-:Y:S01]  /*1cd0*/  UMOV UR19, 0x10000000 ;  /* 0x1000000000137882 */ /* 0x000fe20000000000 */
[----:B------:R-:W-:Y:S01]  /*1ce0*/  UMOV UR12, UR36 ;  /* 0x00000024000c7c82 */ /* 0x000fe20008000000 */
[----:B------:R-:W-:Y:S01]  /*1cf0*/  UMOV UR9, UR33 ;  /* 0x0000002100097c82 */ /* 0x000fe20008000000 */
[----:B------:R-:W-:Y:S01]  /*1d00*/  UMOV UR10, UR34 ;  /* 0x00000022000a7c82 */ /* 0x000fe20008000000 */
[----:B------:R1:W-:Y:S03]  /*1d10*/  UTMALDG.3D.MULTICAST [UR32], [UR16], UR13, desc[UR18] ;  /* 0x00001220100073b4 */ /* 0x0003e6000801180d */
[----:B------:R2:W-:Y:S01]  /*1d20*/  UTMALDG.3D.MULTICAST [UR8], [UR14], UR4, desc[UR18] ;  /* 0x000012080e0073b4 */ /* 0x0005e20008011804 */
[----:B-1----:R-:W-:Y:S01]  /*1d30*/  UMOV UR13, UR25 ;  /* 0x00000019000d7c82 */ /* 0x002fe20008000000 */
[----:B--2---:R-:W-:Y:S01]  /*1d40*/  UMOV UR4, UR5 ;  /* 0x0000000500047c82 */ /* 0x004fe20008000000 */
[----:B---3--:R-:W-:Y:S05]  /*1d50*/  BRA.U UP0, `(.L_x_31) ;  /* 0xfffffffd00447547 */ /* 0x008fea000b83ffff */
.L_x_25:
[----:B------:R-:W-:Y:S01]  /*1d60*/  ULEA UR4, UR5, UR6, 0x3 ;  /* 0x0000000605047291 */ /* 0x000fe2000f8e18ff */
[----:B-1----:R-:W-:Y:S01]  /*1d70*/  SHF.L.U32 R0, R12, 0x1f, RZ ;  /* 0x0000001f0c007819 */ /* 0x002fe200000006ff */
[----:B------:R-:W-:Y:S01]  /*1d80*/  @!P1 SYNCS.ARRIVE.TRANS64.A1T0 RZ, [UR6+0x48], RZ ;  /* 0x000048ffffff99a7 */ /* 0x000fe20008100006 */
[----:B------:R-:W-:-:S06]  /*1d90*/  UISETP.GT.AND UP0, UPT, UR43, UR42, UPT ;  /* 0x0000002a2b00728c */ /* 0x000fcc000bf04270 */
[----:B--2-4-:R1:W2:Y:S03]  /*1da0*/  SYNCS.PHASECHK.TRANS64.TRYWAIT P0, [UR4+0x18], R0 ;  /* 0x00001800ff0075a7 */ /* 0x0142a60008001104 */
[----:B------:R-:W-:Y:S05]  /*1db0*/  BRA.U !UP0, `(.L_x_32) ;  /* 0x0000000108c87547 */ /* 0x000fea000b800000 */
[----:B------:R-:W-:Y:S01]  /*1dc0*/  UIADD3 UR29, UPT, UPT, UR47, UR13, URZ ;  /* 0x0000000d2f1d7290 */ /* 0x000fe2000fffe0ff */
[----:B------:R-:W-:-:S11]  /*1dd0*/  UMOV UR4, UR5 ;  /* 0x0000000500047c82 */ /* 0x000fd60008000000 */
.L_x_38:
[----:B------:R-:W-:Y:S01]  /*1de0*/  ULEA UR17, UR4, UR6, 0x3 ;  /* 0x0000000604117291 */ /* 0x000fe2000f8e18ff */
[----:B--2---:R-:W-:Y:S01]  /*1df0*/  @!P3 MOV R2, 0x2000 ;  /* 0x000020000002b802 */ /* 0x004fe20000000f00 */
[----:B--2-4-:R-:W-:Y:S10]  /*1e00*/  @P0 BRA `(.L_x_33) ;  /* 0x00000000000c0947 */ /* 0x014ff40003800000 */
[----:B------:R-:W-:-:S04]  /*1e10*/  SHF.L.U32 R3, R12, 0x1f, RZ ;  /* 0x0000001f0c037819 */ /* 0x000fc800000006ff */
[----:B------:R-:W2:Y:S02]  /*1e20*/  SYNCS.PHASECHK.TRANS64.TRYWAIT P0, [UR17+0x18], R3 ;  /* 0x00001803ff0075a7 */ /* 0x000ea40008001111 */
[----:B--2---:R-:W-:Y:S05]  /*1e30*/  @!P0 BRA `(.L_x_34) ;  /* 0x00000048008c8947 */ /* 0x004fea0003800000 */
.L_x_33:
[----:B------:R2:W-:Y:S01]  /*1e40*/  @!P3 SYNCS.ARRIVE.TRANS64 RZ, [UR17], R2 ;  /* 0x00000002ffffb9a7 */ /* 0x0005e20008000011 */
[----:B------:R-:W-:-:S04]  /*1e50*/  ULOP3.LUT UR5, UR26, 0x2, URZ, 0xfc, !UPT ;  /* 0x000000021a057892 */ /* 0x000fc8000f8efcff */
[----:B------:R-:W-:-:S09]  /*1e60*/  UISETP.NE.AND UP0, UPT, UR5, 0x2, UPT ;  /* 0x000000020500788c */ /* 0x000fd2000bf05270 */
[----:B------:R-:W-:Y:S05]  /*1e70*/  BRA.U UP0, `(.L_x_35) ;  /* 0x0000000100047547 */ /* 0x000fea000b800000 */
[----:B------:R-:W-:Y:S05]  /*1e80*/  BPT.TRAP 0x1 ;  /* 0x000000040000795c */ /* 0x000fea0000300000 */
.L_x_35:
[----:B------:R-:W-:Y:S04]  /*1e90*/  BSSY.RECONVERGENT B0, `(.L_x_36) ;  /* 0x0000003000007945 */ /* 0x000fe80003800200 */
[----:B------:R-:W-:Y:S05]  /*1ea0*/  @P2 BRA `(.L_x_37) ;  /* 0x0000000000042947 */ /* 0x000fea0003800000 */
[----:B------:R-:W-:Y:S05]  /*1eb0*/  BPT.TRAP 0x1 ;  /* 0x000000040000795c */ /* 0x000fea0000300000 */
.L_x_37:
[----:B------:R-:W-:Y:S05]  /*1ec0*/  BSYNC.RECONVERGENT B0 ;  /* 0x0000000000007941 */ /* 0x000fea0003800200 */
.L_x_36:
        /* <DEDUP_REMOVED lines=17> */
[----:B------:R-:W-:Y:S02]  /*1fe0*/  UIADD3 UR16, UPT, UPT, UR6, 0x2400, UR16 ;  /* 0x0000240006107890 */ /* 0x000fe4000fffe010 */
[----:B------:R-:W-:Y:S02]  /*1ff0*/  UIADD3.X UR15, UPT, UPT, URZ, UR31, URZ, UP1, !UPT ;  /* 0x0000001fff0f7290 */ /* 0x000fe40008ffe4ff */
        /* <DEDUP_REMOVED lines=8> */
[----:B------:R-:W-:Y:S01]  /*2080*/  UMOV UR9, UR17 ;  /* 0x0000001100097c82 */ /* 0x000fe20008000000 */
[----:B------:R-:W-:Y:S01]  /*2090*/  UMOV UR10, UR18 ;  /* 0x00000012000a7c82 */ /* 0x000fe20008000000 */
[----:B------:R-:W-:Y:S01]  /*20a0*/  UTMALDG.3D.MULTICAST [UR16], [UR14], UR7, desc[UR32] ;  /* 0x000020100e0073b4 */ /* 0x000fe20008011807 */
[----:B------:R1:W-:Y:S02]  /*20b0*/  UTMALDG.3D.MULTICAST [UR8], [UR22], UR4, desc[UR32] ;  /* 0x00002008160073b4 */ /* 0x0003e40008011804 */
[----:B-1----:R-:W-:Y:S01]  /*20c0*/  UMOV UR4, UR5 ;  /* 0x0000000500047c82 */ /* 0x002fe20008000000 */
[----:B---3--:R-:W-:Y:S05]  /*20d0*/  BRA.U UP0, `(.L_x_38) ;  /* 0xfffffffd00407547 */ /* 0x008fea000b83ffff */
.L_x_32:
[C---:B------:R-:W-:Y:S01]  /*20e0*/  LEA R3, R11.reuse, UR6, 0x3 ;  /* 0x000000060b037c11 */ /* 0x040fe2000f8e18ff */
[----:B------:R-:W-:Y:S01]  /*20f0*/  NOP ;  /* 0x0000000000007918 */ /* 0x000fe20000000000 */
[----:B-1----:R-:W-:Y:S02]  /*2100*/  SHF.L.U32 R0, R10, 0x1f, RZ ;  /* 0x0000001f0a007819 */ /* 0x002fe400000006ff */
[----:B------:R-:W-:Y:S02]  /*2110*/  LEA R4, R11, UR6, 0x4 ;  /* 0x000000060b047c11 */ /* 0x000fe4000f8e20ff */
[----:B--2-4-:R-:W1:Y:S02]  /*2120*/  SYNCS.PHASECHK.TRANS64.TRYWAIT P0, [R3+URZ+0x50], R0 ;  /* 0x00005000030075a7 */ /* 0x014e6400080011ff */
[----:B-1----:R-:W-:Y:S05]  /*2130*/  @!P0 BRA `(.L_x_39) ;  /* 0x0000004400e48947 */ /* 0x002fea0003800000 */
.L_x_104:
[----:B------:R-:W2:Y:S01]  /*2140*/  LDS.128 R4, [R4+0xe0] ;  /* 0x0000e00004047984 */ /* 0x000ea20000000c00 */
[----:B------:R-:W-:Y:S01]  /*2150*/  UISETP.GE.AND UP0, UPT, UR40, 0x1, UPT ;  /* 0x000000012800788c */ /* 0x000fe2000bf06270 */
[----:B------:R-:W-:Y:S01]  /*2160*/  @!PT LDS RZ, [RZ] ;  /* 0x00000000fffff984 */ /* 0x000fe20000000800 */
[----:B------:R-:W-:Y:S01]  /*2170*/  @!PT LDS RZ, [RZ] ;  /* 0x00000000fffff984 */ /* 0x000fe20000000800 */
[----:B------:R-:W-:Y:S01]  /*2180*/  @!PT LDS RZ, [RZ] ;  /* 0x00000000fffff984 */ /* 0x000fe20000000800 */
[----:B------:R-:W-:Y:S01]  /*2190*/  @!PT LDS RZ, [RZ] ;  /* 0x00000000fffff984 */ /* 0x000fe20000000800 */
[----:B------:R3:W-:Y:S06]  /*21a0*/  MEMBAR.ALL.CTA ;  /* 0x0000000000007992 */ /* 0x0007ec0000008000 */
[----:B---3--:R-:W3:Y:S01]  /*21b0*/  FENCE.VIEW.ASYNC.S ;  /* 0x00000000000073c6 */ /* 0x008ee20000000000 */
[----:B--2---:R-:W-:-:S13]  /*21c0*/  LOP3.LUT P0, RZ, R6, 0x1, RZ, 0xc0, !PT ;  /* 0x0000000106ff7812 */ /* 0x004fda000780c0ff */
[----:B---3--:R-:W-:Y:S01]  /*21d0*/  VOTEU.ANY UP1, P0 ;  /* 0x0000000000ff7886 */ /* 0x008fe20000020100 */
[----:B------:R-:W-:-:S13]  /*21e0*/  PLOP3.LUT P0, PT, PT, PT, UP1, 0x80, 0x8 ;  /* 0x000000000008781c */ /* 0x000fda0003f0f018 */
[----:B-1----:R-:W-:Y:S02]  /*21f0*/  @P0 LOP3.LUT R0, R5, 0xffff, RZ, 0xc0, !PT ;  /* 0x0000ffff05000812 */ /* 0x002fe400078ec0ff */
[----:B------:R-:W-:Y:S02]  /*2200*/  @P0 MOV R2, R4 ;  /* 0x0000000400020202 */ /* 0x000fe40000000f00 */
[----:B------:R-:W-:Y:S01]  /*2210*/  @P0 R2UR UR7, R0 ;  /* 0x00000000000702ca */ /* 0x000fe200000e0000 */
[----:B------:R-:W-:Y:S01]  /*2220*/  VIADD R0, R3, 0x60 ;  /* 0x0000006003007836 */ /* 0x000fe20000000000 */
[----:B------:R-:W-:Y:S02]  /*2230*/  @P0 SHF.R.U32.HI R4, RZ, 0x10, R5 ;  /* 0x00000010ff040819 */ /* 0x000fe40000011605 */
[----:B------:R-:W-:Y:S02]  /*2240*/  @P0 R2UR UR8, R2 ;  /* 0x00000000020802ca */ /* 0x000fe400000e0000 */
[----:B------:R-:W-:-:S02]  /*2250*/  PRMT R0, RZ, 0x654, R0 ;  /* 0x00000654ff007816 */ /* 0x000fc40000000000 */
[----:B------:R-:W-:Y:S02]  /*2260*/  @P0 R2UR UR4, R4 ;  /* 0x00000000040402ca */ /* 0x000fe400000e0000 */
[----:B------:R1:W-:Y:S03]  /*2270*/  SYNCS.ARRIVE.TRANS64.RED.A1T0 RZ, [R0+URZ], RZ ;  /* 0x000000ff00ff79a7 */ /* 0x0003e600081004ff */
[----:B------:R-:W-:-:S04]  /*2280*/  @UP1 UMOV UR37, UR7 ;  /* 0x0000000700251c82 */ /* 0x000fc80008000000 */
[----:B------:R-:W-:-:S04]  /*2290*/  @UP1 UMOV UR38, UR8 ;  /* 0x0000000800261c82 */ /* 0x000fc80008000000 */
[----:B------:R-:W-:Y:S01]  /*22a0*/  @UP1 UMOV UR36, UR4 ;  /* 0x0000000400241c82 */ /* 0x000fe20008000000 */
[----:B------:R-:W-:Y:S05]  /*22b0*/  BRA.U !UP0, `(.L_x_40) ;  /* 0x0000000108d47547 */ /* 0x000fea000b800000 */
[----:B------:R-:W2:Y:S01]  /*22c0*/  LDCU.128 UR12, c[0x0][0xb10] ;  /* 0x00016200ff0c77ac */ /* 0x000ea20008000c00 */
[----:B------:R-:W3:Y:S01]  /*22d0*/  LDCU UR29, c[0x0][0xb20] ;  /* 0x00016400ff1d77ac */ /* 0x000ee20008000800 */
[----:B------:R-:W4:Y:S01]  /*22e0*/  LDCU UR20, c[0x0][0xb0c] ;  /* 0x00016180ff1477ac */ /* 0x000f220008000800 */
[----:B------:R-:W1:Y:S01]  /*22f0*/  LDCU.64 UR10, c[0x0][0xb28] ;  /* 0x00016500ff0a77ac */ /* 0x000e620008000a00 */
[----:B------:R-:W-:Y:S02]  /*2300*/  UISETP.NE.AND UP3, UPT, UR40, 0x1, UPT ;  /* 0x000000012800788c */ /* 0x000fe4000bf65270 */
[----:B--2---:R-:W-:Y:S02]  /*2310*/  UIMAD.WIDE.U32 UR16, UR39, UR15, URZ ;  /* 0x0000000f271072a5 */ /* 0x004fe4000f8e00ff */
[----:B------:R-:W-:Y:S02]  /*2320*/  UIMAD.WIDE.U32 UR8, UR41, UR12, URZ ;  /* 0x0000000c290872a5 */ /* 0x000fe4000f8e00ff */
[----:B------:R-:W-:-:S02]  /*2330*/  UISETP.NE.AND UP0, UPT, UR14, 0x1, UPT ;  /* 0x000000010e00788c */ /* 0x000fc4000bf05270 */
[----:B------:R-:W-:Y:S01]  /*2340*/  UIMAD.WIDE.U32 UR22, UR37, UR15, URZ ;  /* 0x0000000f251672a5 */ /* 0x000fe2000f8e00ff */
[----:B------:R-:W-:Y:S02]  /*2350*/  UMOV UR16, UR17 ;  /* 0x0000001100107c82 */ /* 0x000fe40008000000 */
[----:B------:R-:W-:Y:S01]  /*2360*/  UMOV UR8, UR9 ;  /* 0x0000000900087c82 */ /* 0x000fe20008000000 */
[----:B---3--:R-:W-:Y:S02]  /*2370*/  USHF.R.U32.HI UR16, URZ, UR29, UR16 ;  /* 0x0000001dff107299 */ /* 0x008fe40008011610 */
[----:B----4-:R-:W-:Y:S02]  /*2380*/  UISETP.NE.AND UP2, UPT, UR20, 0x1, UPT ;  /* 0x000000011400788c */ /* 0x010fe4000bf45270 */
[----:B------:R-:W-:Y:S02]  /*2390*/  USHF.R.U32.HI UR8, URZ, UR13, UR8 ;  /* 0x0000000dff087299 */ /* 0x000fe40008011608 */
[----:B------:R-:W-:-:S02]  /*23a0*/  USEL UR7, UR39, UR16, !UP0 ;  /* 0x0000001027077287 */ /* 0x000fc4000c000000 */
[----:B------:R-:W-:Y:S02]  /*23b0*/  USEL UR8, UR41, UR8, !UP2 ;  /* 0x0000000829087287 */ /* 0x000fe4000d000000 */
[----:B-1----:R-:W-:Y:S01]  /*23c0*/  UIMAD.WIDE.U32 UR16, UR7, UR10, URZ ;  /* 0x0000000a071072a5 */ /* 0x002fe2000f8e00ff */
[----:B------:R-:W-:Y:S01]  /*23d0*/  UMOV UR4, UR23 ;  /* 0x0000001700047c82 */ /* 0x000fe20008000000 */
[----:B------:R-:W-:Y:S02]  /*23e0*/  UIMAD.WIDE.U32 UR18, UR38, UR12, URZ ;  /* 0x0000000c261272a5 */ /* 0x000fe4000f8e00ff */
[----:B------:R-:W-:-:S03]  /*23f0*/  UIMAD.WIDE.U32 UR22, UR8, UR10, URZ ;  /* 0x0000000a081672a5 */ /* 0x000fc6000f8e00ff */
[----:B------:R-:W-:Y:S01]  /*2400*/  UMOV UR16, UR17 ;  /* 0x0000001100107c82 */ /* 0x000fe20008000000 */
[----:B------:R-:W-:Y:S02]  /*2410*/  USHF.R.U32.HI UR4, URZ, UR29, UR4 ;  /* 0x0000001dff047299 */ /* 0x000fe40008011604 */
[----:B------:R-:W-:Y:S01]  /*2420*/  @UP3 USHF.R.U32.HI UR7, URZ, UR11, UR16 ;  /* 0x0000000bff073299 */ /* 0x000fe20008011610 */
[----:B------:R-:W-:Y:S01]  /*2430*/  UMOV UR18, UR19 ;  /* 0x0000001300127c82 */ /* 0x000fe20008000000 */
[----:B------:R-:W-:Y:S01]  /*2440*/  UMOV UR22, UR23 ;  /* 0x0000001700167c82 */ /* 0x000fe20008000000 */
[----:B------:R-:W-:Y:S02]  /*2450*/  USHF.R.U32.HI UR13, URZ, UR13, UR18 ;  /* 0x0000000dff0d7299 */ /* 0x000fe40008011612 */
[----:B------:R-:W-:Y:S02]  /*2460*/  USEL UR4, UR37, UR4, !UP0 ;  /* 0x0000000425047287 */ /* 0x000fe4000c000000 */
[----:B------:R-:W-:-:S02]  /*2470*/  @UP3 USHF.R.U32.HI UR8, URZ, UR11, UR22 ;  /* 0x0000000bff083299 */ /* 0x000fc40008011616 */
[----:B------:R-:W-:Y:S02]  /*2480*/  UIMAD UR9, UR40, UR7, URZ ;  /* 0x00000007280972a4 */ /* 0x000fe4000f8e02ff */
[----:B------:R-:W-:Y:S02]  /*2490*/  USEL UR7, UR38, UR13, !UP2 ;  /* 0x0000000d26077287 */ /* 0x000fe4000d000000 */
[----:B------:R-:W-:Y:S02]  /*24a0*/  UIMAD UR12, UR40, UR8, URZ ;  /* 0x00000008280c72a4 */ /* 0x000fe4000f8e02ff */
[----:B------:R-:W-:Y:S02]  /*24b0*/  UISETP.GE.AND UP0, UPT, UR4, UR9, UPT ;  /* 0x000000090400728c */ /* 0x000fe4000bf06270 */
[----:B------:R-:W-:Y:S02]  /*24c0*/  UIMAD.WIDE.U32 UR16, UR4, UR10, URZ ;  /* 0x0000000a041072a5 */ /* 0x000fe4000f8e00ff */
[----:B------:R-:W-:-:S02]  /*24d0*/  UISETP.GE.OR UP0, UPT, UR7, UR12, UP0 ;  /* 0x0000000c0700728c */ /* 0x000fc40008706670 */
        /* <DEDUP_REMOVED lines=19> */
.L_x_40:
[----:B------:R-:W2:Y:S02]  /*2610*/  LDCU UR4, c[0x0][0xb30] ;  /* 0x00016600ff0477ac */ /* 0x000ea40008000800 */
[----:B--2---:R-:W-:-:S09]  /*2620*/  UISETP.NE.AND UP0, UPT, UR4, 0x1, UPT ;  /* 0x000000010400788c */ /* 0x004fd2000bf05270 */
[----:B------:R-:W-:Y:S05]  /*2630*/  BRA.U UP0, `(.L_x_41) ;  /* 0x0000000100447547 */ /* 0x000fea000b800000 */
        /* <DEDUP_REMOVED lines=17> */
.L_x_41:
[----:B------:R-:W-:Y:S01]  /*2750*/  VIADD R11, R11, 0x1 ;  /* 0x000000010b0b7836 */ /* 0x000fe20000000000 */
[----:B------:R-:W-:Y:S01]  /*2760*/  PLOP3.LUT P1, PT, PT, PT, PT, 0x80, 0x8 ;  /* 0x000000000008781c */ /* 0x000fe20003f2f070 */
[----:B------:R-:W-:Y:S02]  /*2770*/  UIADD3 UR46, UPT, UPT, UR38, UR57, URZ ;  /* 0x00000039262e7290 */ /* 0x000fe4000fffe0ff */
[----:B------:R-:W-:Y:S01]  /*2780*/  UIADD3 UR45, UPT, UPT, UR37, UR60, URZ ;  /* 0x0000003c252d7290 */ /* 0x000fe2000fffe0ff */
[----:B------:R-:W-:-:S04]  /*2790*/  ISETP.NE.AND P0, PT, R11, 0x2, PT ;  /* 0x000000020b00780c */ /* 0x000fc80003f05270 */
[----:B-1----:R-:W-:Y:S02]  /*27a0*/  SEL R0, RZ, 0x1, P0 ;  /* 0x00000001ff007807 */ /* 0x002fe40000000000 */
[----:B------:R-:W-:Y:S02]  /*27b0*/  SEL R11, R11, RZ, P0 ;  /* 0x000000ff0b0b7207 */ /* 0x000fe40000000000 */
[----:B------:R-:W-:Y:S01]  /*27c0*/  LOP3.LUT R10, R10, R0, RZ, 0x3c, !PT ;  /* 0x000000000a0a7212 */ /* 0x000fe200078e3cff */
[----:B------:R-:W-:Y:S06]  /*27d0*/  BRA.U UP1, `(.L_x_42) ;  /* 0xfffffff101307547 */ /* 0x000fec000b83ffff */
[----:B------:R-:W-:Y:S01]  /*27e0*/  UIADD3 UR6, UPT, UPT, UR6, 0x18, URZ ;  /* 0x0000001806067890 */ /* 0x000fe2000fffe0ff */
[----:B------:R-:W-:-:S03]  /*27f0*/  SHF.L.U32 R2, R12, 0x1f, RZ ;  /* 0x0000001f0c027819 */ /* 0x000fc600000006ff */
[----:B------:R-:W-:-:S09]  /*2800*/  ULEA UR4, UR5, UR6, 0x3 ;  /* 0x0000000605047291 */ /* 0x000fd2000f8e18ff */
[----:B------:R-:W1:Y:S02]  /*2810*/  SYNCS.PHASECHK.TRANS64.TRYWAIT P0, [UR4], R2 ;  /* 0x00000002ff0075a7 */ /* 0x000e640008001104 */
[----:B-1----:R-:W-:Y:S05]  /*2820*/  @!P0 BRA `(.L_x_43) ;  /* 0x00000040003c8947 */ /* 0x002fea0003800000 */
.L_x_106:
[----:B------:R-:W-:-:S04]  /*2830*/  UIADD3 UR4, UPT, UPT, UR5, 0x1, URZ ;  /* 0x0000000105047890 */ /* 0x000fc8000fffe0ff */
[----:B------:R-:W-:-:S04]  /*2840*/  UISETP.NE.AND UP0, UPT, UR4, 0x3, UPT ;  /* 0x000000030400788c */ /* 0x000fc8000bf05270 */
[----:B------:R-:W-:Y:S02]  /*2850*/  USEL UR7, URZ, 0x1, UP0 ;  /* 0x00000001ff077887 */ /* 0x000fe40008000000 */
[----:B------:R-:W-:-:S04]  /*2860*/  USEL UR4, UR4, URZ, UP0 ;  /* 0x000000ff04047287 */ /* 0x000fc80008000000 */
[----:B------:R-:W-:Y:S01]  /*2870*/  ULEA UR5, UR4, UR6, 0x3 ;  /* 0x0000000604057291 */ /* 0x000fe2000f8e18ff */
[----:B------:R-:W-:-:S04]  /*2880*/  LOP3.LUT R12, R12, UR7, RZ, 0x3c, !PT ;  /* 0x000000070c0c7c12 */ /* 0x000fc8000f8e3cff */
[----:B-1----:R-:W-:-:S04]  /*2890*/  SHF.L.U32 R2, R12, 0x1f, RZ ;  /* 0x0000001f0c027819 */ /* 0x002fc800000006ff */
[----:B------:R-:W1:Y:S02]  /*28a0*/  SYNCS.PHASECHK.TRANS64.TRYWAIT P0, [UR5], R2 ;  /* 0x00000002ff0075a7 */ /* 0x000e640008001105 */
[----:B-1----:R-:W-:Y:S05]  /*28b0*/  @!P0 BRA `(.L_x_44) ;  /* 0x0000004000308947 */ /* 0x002fea0003800000 */
.L_x_108:
[----:B------:R-:W-:-:S04]  /*28c0*/  UIADD3 UR4, UPT, UPT, UR4, 0x1, URZ ;  /* 0x0000000104047890 */ /* 0x000fc8000fffe0ff */
[----:B------:R-:W-:-:S04]  /*28d0*/  UISETP.NE.AND UP0, UPT, UR4, 0x3, UPT ;  /* 0x000000030400788c */ /* 0x000fc8000bf05270 */
[----:B------:R-:W-:Y:S02]  /*28e0*/  USEL UR5, URZ, 0x1, UP0 ;  /* 0x00000001ff057887 */ /* 0x000fe40008000000 */
[----:B------:R-:W-:-:S04]  /*28f0*/  USEL UR4, UR4, URZ, UP0 ;  /* 0x000000ff04047287 */ /* 0x000fc80008000000 */
[----:B------:R-:W-:Y:S01]  /*2900*/  ULEA UR4, UR4, UR6, 0x3 ;  /* 0x0000000604047291 */ /* 0x000fe2000f8e18ff */
[----:B-1----:R-:W-:-:S04]  /*2910*/  LOP3.LUT R2, R12, UR5, RZ, 0x3c, !PT ;  /* 0x000000050c027c12 */ /* 0x002fc8000f8e3cff */
[----:B------:R-:W-:Y:S01]  /*2920*/  SHF.L.U32 R2, R2, 0x1f, RZ ;  /* 0x0000001f02027819 */ /* 0x000fe200000006ff */
[----:B------:R-:W-:-:S07]  /*2930*/  IMAD.U32 R0, RZ, RZ, UR4 ;  /* 0x00000004ff007e24 */ /* 0x000fce000f8e00ff */
.L_x_45:
[----:B-1----:R1:W2:Y:S02]  /*2940*/  SYNCS.PHASECHK.TRANS64.TRYWAIT P0, [R0+URZ], R2 ;  /* 0x00000002000075a7 */ /* 0x0022a400080011ff */
[----:B--2---:R-:W-:Y:S05]  /*2950*/  @!P0 NANOSLEEP.SYNCS 0x989680 ;  /* 0x009896800000895d */ /* 0x004fea0003900000 */
[----:B------:R-:W2:Y:S02]  /*2960*/  @!P0 SYNCS.PHASECHK.TRANS64 P0, [R0+URZ], R2 ;  /* 0x00000002000085a7 */ /* 0x000ea400080010ff */
[----:B--2---:R-:W-:Y:S05]  /*2970*/  @P0 EXIT ;  /* 0x000000000000094d */ /* 0x004fea0003800000 */
[----:B------:R-:W-:Y:S05]  /*2980*/  BRA `(.L_x_45) ;  /* 0xfffffffc00ec7947 */ /* 0x000fea000383ffff */
.L_x_22:
[----:B------:R-:W-:-:S04]  /*2990*/  UISETP.NE.AND UP0, UPT, UR48, URZ, UPT ;  /* 0x000000ff3000728c */ /* 0x000fc8000bf05270 */
[----:B------:R-:W-:-:S09]  /*29a0*/  UISETP.NE.OR UP0, UPT, UR22, 0x1, UP0 ;  /* 0x000000011600788c */ /* 0x000fd20008705670 */
[----:B------:R-:W-:Y:S05]  /*29b0*/  BRA.U UP0, `(.L_x_46) ;  /* 0x0000000500487547 */ /* 0x000fea000b800000 */
[----:B------:R-:W-:Y:S01]  /*29c0*/  ISETP.GE.U32.AND P2, PT, R0, 0x4, PT ;  /* 0x000000040000780c */ /* 0x000fe20003f46070 */
[----:B------:R-:W-:Y:S01]  /*29d0*/  IMAD.MOV.U32 R12, RZ, RZ, 0x1 ;  /* 0x00000001ff0c7424 */ /* 0x000fe200078e00ff */
[----:B------:R-:W-:Y:S02]  /*29e0*/  CS2R R10, SRZ ;  /* 0x00000000000a7805 */ /* 0x000fe4000001ff00 */
[----:B------:R-:W-:Y:S01]  /*29f0*/  CS2R R8, SRZ ;  /* 0x0000000000087805 */ /* 0x000fe2000001ff00 */
[----:B------:R-:W-:Y:S01]  /*2a00*/  UMOV UR6, 0x400 ;  /* 0x0000040000067882 */ /* 0x000fe20000000000 */
[----:B------:R-:W-:Y:S01]  /*2a10*/  UMOV UR5, URZ ;  /* 0x000000ff00057c82 */ /* 0x000fe20008000000 */
[----:B------:R-:W-:-:S12]  /*2a20*/  ULEA UR6, UR48, UR6, 0x18 ;  /* 0x0000000630067291 */ /* 0x000fd8000f8ec0ff */
.L_x_50:
[----:B------:R-:W-:Y:S02]  /*2a30*/  LEA R2, R8, UR6, 0x3 ;  /* 0x0000000608027c11 */ /* 0x000fe4000f8e18ff */
[----:B------:R-:W-:-:S03]  /*2a40*/  SHF.L.U32 R4, R9, 0x1f, RZ ;  /* 0x0000001f09047819 */ /* 0x000fc600000006ff */
[----:B------:R-:W-:Y:S01]  /*2a50*/  VIADD R5, R2, 0xc0 ;  /* 0x000000c002057836 */ /* 0x000fe20000000000 */
[----:B------:R-:W2:Y:S02]  /*2a60*/  SYNCS.PHASECHK.TRANS64.TRYWAIT P0, [R2+URZ+0xb0], R4 ;  /* 0x0000b004020075a7 */ /* 0x000ea400080011ff */
[----:B--2---:R-:W-:Y:S05]  /*2a70*/  @!P0 BRA `(.L_x_47) ;  /* 0x0000003c00d88947 */ /* 0x004fea0003800000 */
.L_x_109:
[----:B------:R-:W-:Y:S01]  /*2a80*/  ULEA UR4, UR5, UR6, 0x3 ;  /* 0x0000000605047291 */ /* 0x000fe2000f8e18ff */
[----:B--2---:R-:W-:Y:S01]  /*2a90*/  PRMT R2, RZ, 0x654, R5 ;  /* 0x00000654ff027816 */ /* 0x004fe20000000005 */
[----:B------:R-:W-:Y:S01]  /*2aa0*/  @!P2 IMAD.MOV.U32 R4, RZ, RZ, 0x10 ;  /* 0x00000010ff04a424 */ /* 0x000fe200078e00ff */
[----:B------:R-:W-:Y:S01]  /*2ab0*/  SHF.L.U32 R5, R12, 0x1f, RZ ;  /* 0x0000001f0c057819 */ /* 0x000fe200000006ff */
[----:B------:R-:W-:Y:S01]  /*2ac0*/  UIADD3 UR7, UPT, UPT, UR4, 0x50, URZ ;  /* 0x0000005004077890 */ /* 0x000fe2000fffe0ff */
[----:B------:R2:W-:Y:S05]  /*2ad0*/  SYNCS.ARRIVE.TRANS64.RED.A1T0 RZ, [R2+URZ], RZ ;  /* 0x000000ff02ff79a7 */ /* 0x0005ea00081004ff */
[----:B------:R-:W-:Y:S01]  /*2ae0*/  IMAD.U32 R6, RZ, RZ, UR7 ;  /* 0x00000007ff067e24 */ /* 0x000fe2000f8e00ff */
[----:B------:R-:W3:Y:S04]  /*2af0*/  SYNCS.PHASECHK.TRANS64.TRYWAIT P0, [UR4+0x60], R5 ;  /* 0x00006005ff0075a7 */ /* 0x000ee80008001104 */
[----:B------:R-:W-:Y:S01]  /*2b00*/  PRMT R6, R0, 0x654, R6 ;  /* 0x0000065400067816 */ /* 0x000fe20000000006 */
[----:B--23--:R-:W-:Y:S06]  /*2b10*/  @!P0 BRA `(.L_x_48) ;  /* 0x0000003c00c48947 */ /* 0x00cfec0003800000 */
.L_x_111:
[----:B------:R-:W-:Y:S01]  /*2b20*/  ULEA UR8, UR5, UR6, 0x4 ;  /* 0x0000000605087291 */ /* 0x000fe2000f8e20ff */
[----:B------:R-:W-:Y:S01]  /*2b30*/  SEL R3, R6, R3, !P2 ;  /* 0x0000000306037207 */ /* 0x000fe20005000000 */
[----:B------:R-:W-:Y:S01]  /*2b40*/  UIADD3 UR9, UPT, UPT, UR4, 0x50, URZ ;  /* 0x0000005004097890 */ /* 0x000fe2000fffe0ff */
[----:B--2---:R-:W-:Y:S01]  /*2b50*/  LEA R2, R11, UR6, 0x3 ;  /* 0x000000060b027c11 */ /* 0x004fe2000f8e18ff */
[----:B------:R-:W-:Y:S01]  /*2b60*/  UIADD3 UR8, UPT, UPT, UR8, 0xe0, URZ ;  /* 0x000000e008087890 */ /* 0x000fe2000fffe0ff */
[----:B------:R2:W-:Y:S01]  /*2b70*/  @!P2 SYNCS.ARRIVE.TRANS64.RED RZ, [R3+URZ], R4 ;  /* 0x0000000403ffa9a7 */ /* 0x0005e200080004ff */
[----:B------:R-:W-:Y:S01]  /*2b80*/  UIADD3 UR4, UPT, UPT, UR5, 0x1, URZ ;  /* 0x0000000105047890 */ /* 0x000fe2000fffe0ff */
[----:B------:R-:W-:-:S03]  /*2b90*/  VIADD R8, R8, 0x1 ;  /* 0x0000000108087836 */ /* 0x000fc60000000000 */
[----:B------:R-:W-:Y:S02]  /*2ba0*/  UISETP.NE.AND UP0, UPT, UR4, 0x2, UPT ;  /* 0x000000020400788c */ /* 0x000fe4000bf05270 */
[----:B------:R-:W-:Y:S01]  /*2bb0*/  ISETP.NE.AND P0, PT, R8, 0x2, PT ;  /* 0x000000020800780c */ /* 0x000fe20003f05270 */
[----:B------:R-:W-:Y:S06]  /*2bc0*/  UGETNEXTWORKID.BROADCAST [UR8], [UR9] ;  /* 0x00000000080073ca */ /* 0x000fec0008000100 */
[----:B------:R-:W-:Y:S02]  /*2bd0*/  USEL UR7, URZ, 0x1, UP0 ;  /* 0x00000001ff077887 */ /* 0x000fe40008000000 */
[----:B------:R-:W-:-:S04]  /*2be0*/  USEL UR5, UR4, URZ, UP0 ;  /* 0x000000ff04057287 */ /* 0x000fc80008000000 */
[----:B------:R-:W-:Y:S02]  /*2bf0*/  LOP3.LUT R12, R12, UR7, RZ, 0x3c, !PT ;  /* 0x000000070c0c7c12 */ /* 0x000fe4000f8e3cff */
[----:B--2---:R-:W-:-:S04]  /*2c00*/  SHF.L.U32 R4, R10, 0x1f, RZ ;  /* 0x0000001f0a047819 */ /* 0x004fc800000006ff */
[----:B------:R-:W2:Y:S02]  /*2c10*/  SYNCS.PHASECHK.TRANS64.TRYWAIT P1, [R2+URZ+0x50], R4 ;  /* 0x00005004020075a7 */ /* 0x000ea400080211ff */
[----:B--2---:R-:W-:Y:S05]  /*2c20*/  @!P1 BRA `(.L_x_49) ;  /* 0x0000003c00989947 */ /* 0x004fea0003800000 */
.L_x_112:
[C---:B--2---:R-:W-:Y:S01]  /*2c30*/  LEA R4, R11.reuse, UR6, 0x4 ;  /* 0x000000060b047c11 */ /* 0x044fe2000f8e20ff */
[----:B------:R-:W-:Y:S01]  /*2c40*/  VIADD R2, R2, 0x60 ;  /* 0x0000006002027836 */ /* 0x000fe20000000000 */
[----:B------:R-:W-:Y:S01]  /*2c50*/  SEL R8, R8, RZ, P0 ;  /* 0x000000ff08087207 */ /* 0x000fe20000000000 */
[----:B------:R-:W-:-:S03]  /*2c60*/  VIADD R11, R11, 0x1 ;  /* 0x000000010b0b7836 */ /* 0x000fc60000000000 */
[----:B------:R-:W2:Y:S01]  /*2c70*/  LDS.128 R4, [R4+0xe0] ;  /* 0x0000e00004047984 */ /* 0x000ea20000000c00 */
[----:B------:R-:W-:Y:S02]  /*2c80*/  PRMT R2, RZ, 0x654, R2 ;  /* 0x00000654ff027816 */ /* 0x000fe40000000002 */
[C---:B------:R-:W-:Y:S01]  /*2c90*/  ISETP.NE.AND P1, PT, R11.reuse, 0x2, PT ;  /* 0x000000020b00780c */ /* 0x040fe20003f25270 */
[----:B------:R-:W-:Y:S01]  /*2ca0*/  @!PT LDS RZ, [RZ] ;  /* 0x00000000fffff984 */ /* 0x000fe20000000800 */
[----:B------:R-:W-:Y:S01]  /*2cb0*/  @!PT LDS RZ, [RZ] ;  /* 0x00000000fffff984 */ /* 0x000fe20000000800 */
[----:B------:R-:W-:Y:S01]  /*2cc0*/  @!PT LDS RZ, [RZ] ;  /* 0x00000000fffff984 */ /* 0x000fe20000000800 */
[----:B------:R-:W-:Y:S01]  /*2cd0*/  @!PT LDS RZ, [RZ] ;  /* 0x00000000fffff984 */ /* 0x000fe20000000800 */
[----:B------:R3:W-:Y:S06]  /*2ce0*/  MEMBAR.ALL.CTA ;  /* 0x0000000000007992 */ /* 0x0007ec0000008000 */
[----:B---3--:R-:W3:Y:S01]  /*2cf0*/  FENCE.VIEW.ASYNC.S ;  /* 0x00000000000073c6 */ /* 0x008ee20000000000 */
[----:B------:R-:W-:Y:S01]  /*2d00*/  SEL R11, R11, RZ, P1 ;  /* 0x000000ff0b0b7207 */ /* 0x000fe20000800000 */
[----:B---3--:R3:W-:Y:S01]  /*2d10*/  SYNCS.ARRIVE.TRANS64.RED.A1T0 RZ, [R2+URZ], RZ ;  /* 0x000000ff02ff79a7 */ /* 0x0087e200081004ff */
[----:B--2---:R-:W-:-:S02]  /*2d20*/  LOP3.LUT P3, RZ, R6, 0x1, RZ, 0xc0, !PT ;  /* 0x0000000106ff7812 */ /* 0x004fc4000786c0ff */
[----:B------:R-:W-:-:S04]  /*2d30*/  SEL R4, RZ, 0x1, P1 ;  /* 0x00000001ff047807 */ /* 0x000fc80000800000 */
[----:B------:R-:W-:Y:S02]  /*2d40*/  LOP3.LUT R10, R10, R4, RZ, 0x3c, !PT ;  /* 0x000000040a0a7212 */ /* 0x000fe400078e3cff */
[----:B---3--:R-:W-:-:S04]  /*2d50*/  SEL R2, RZ, 0x1, P0 ;  /* 0x00000001ff027807 */ /* 0x008fc80000000000 */
[----:B------:R-:W-:Y:S01]  /*2d60*/  LOP3.LUT R9, R9, R2, RZ, 0x3c, !PT ;  /* 0x0000000209097212 */ /* 0x000fe200078e3cff */
[----:B------:R-:W-:Y:S06]  /*2d70*/  @P3 BRA `(.L_x_50) ;  /* 0xfffffffc002c3947 */ /* 0x000fec000383ffff */
[----:B------:R-:W-:Y:S01]  /*2d80*/  ULEA UR4, UR5, UR6, 0x3 ;  /* 0x0000000605047291 */ /* 0x000fe2000f8e18ff */
[----:B------:R-:W-:-:S08]  /*2d90*/  SHF.L.U32 R2, R12, 0x1f, RZ ;  /* 0x0000001f0c027819 */ /* 0x000fd000000006ff */
[----:B------:R-:W2:Y:S02]  /*2da0*/  SYNCS.PHASECHK.TRANS64 P0, [UR4+0x60], R2 ;  /* 0x00006002ff0075a7 */ /* 0x000ea40008001004 */
[----:B--2---:R-:W-:Y:S05]  /*2db0*/  @P0 BRA `(.L_x_51) ;  /* 0x0000000000080947 */ /* 0x004fea0003800000 */
[----:B------:R-:W2:Y:S02]  /*2dc0*/  SYNCS.PHASECHK.TRANS64.TRYWAIT P0, [UR4+0x60], R2 ;  /* 0x00006002ff0075a7 */ /* 0x000ea40008001104 */
[----:B--2---:R-:W-:Y:S05]  /*2dd0*/  @!P0 BRA `(.L_x_52) ;  /* 0x0000003c00408947 */ /* 0x004fea0003800000 */
.L_x_51:
[----:B------:R-:W-:-:S04]  /*2de0*/  UIADD3 UR7, UPT, UPT, UR5, 0x1, URZ ;  /* 0x0000000105077890 */ /* 0x000fc8000fffe0ff */
[----:B------:R-:W-:-:S04]  /*2df0*/  UISETP.NE.AND UP0, UPT, UR7, 0x2, UPT ;  /* 0x000000020700788c */ /* 0x000fc8000bf05270 */
[----:B------:R-:W-:Y:S02]  /*2e00*/  USEL UR8, URZ, 0x1, UP0 ;  /* 0x00000001ff087887 */ /* 0x000fe40008000000 */
[----:B------:R-:W-:-:S04]  /*2e10*/  USEL UR7, UR7, URZ, UP0 ;  /* 0x000000ff07077287 */ /* 0x000fc80008000000 */
[----:B------:R-:W-:Y:S01]  /*2e20*/  ULEA UR7, UR7, UR6, 0x3 ;  /* 0x0000000607077291 */ /* 0x000fe2000f8e18ff */
[----:B--2---:R-:W-:-:S04]  /*2e30*/  LOP3.LUT R2, R12, UR8, RZ, 0x3c, !PT ;  /* 0x000000080c027c12 */ /* 0x004fc8000f8e3cff */
[----:B------:R-:W-:-:S04]  /*2e40*/  SHF.L.U32 R0, R2, 0x1f, RZ ;  /* 0x0000001f02007819 */ /* 0x000fc800000006ff */
[----:B------:R-:W2:Y:S02]  /*2e50*/  SYNCS.PHASECHK.TRANS64 P0, [UR7+0x60], R0 ;  /* 0x00006000ff0075a7 */ /* 0x000ea40008001007 */
[----:B-12---:R-:W-:Y:S05]  /*2e60*/  @P0 EXIT ;  /* 0x000000000000094d */ /* 0x006fea0003800000 */
[----:B------:R-:W-:Y:S02]  /*2e70*/  SHF.L.U32 R2, R2, 0x1f, RZ ;  /* 0x0000001f02027819 */ /* 0x000fe400000006ff */
[----:B------:R-:W-:-:S07]  /*2e80*/  MOV R0, UR7 ;  /* 0x0000000700007c02 */ /* 0x000fce0008000f00 */
.L_x_53:
[----:B-1----:R1:W2:Y:S02]  /*2e90*/  SYNCS.PHASECHK.TRANS64.TRYWAIT P0, [R0+URZ+0x60], R2 ;  /* 0x00006002000075a7 */ /* 0x0022a400080011ff */
[----:B--2---:R-:W-:Y:S05]  /*2ea0*/  @!P0 NANOSLEEP.SYNCS 0x989680 ;  /* 0x009896800000895d */ /* 0x004fea0003900000 */
[----:B------:R-:W2:Y:S02]  /*2eb0*/  @!P0 SYNCS.PHASECHK.TRANS64 P0, [R0+URZ+0x60], R2 ;  /* 0x00006002000085a7 */ /* 0x000ea400080010ff */
[----:B--2---:R-:W-:Y:S05]  /*2ec0*/  @P0 EXIT ;  /* 0x000000000000094d */ /* 0x004fea0003800000 */
[----:B------:R-:W-:Y:S05]  /*2ed0*/  BRA `(.L_x_53) ;  /* 0xfffffffc00ec7947 */ /* 0x000fea000383ffff */
.L_x_46:
[----:B------:R-:W-:Y:S05]  /*2ee0*/  BRA.U UP4, `(.L_x_54) ;  /* 0x0000000d049c7547 */ /* 0x000fea000b800000 */
[----:B------:R-:W-:Y:S01]  /*2ef0*/  UMOV UR4, 0x40 ;  /* 0x0000004000047882 */ /* 0x000fe20000000000 */
[----:B------:R-:W-:Y:S01]  /*2f00*/  NOP ;  /* 0x0000000000007918 */ /* 0x000fe20000000000 */
[----:B------:R-:W-:Y:S01]  /*2f10*/  ULEA UR5, UR48, UR4, 0x18 ;  /* 0x0000000430057291 */ /* 0x000fe2000f8ec0ff */
[----:B------:R-:W-:Y:S02]  /*2f20*/  UMOV UR6, 0x400 ;  /* 0x0000040000067882 */ /* 0x000fe40000000000 */
[----:B------:R-:W-:-:S06]  /*2f30*/  ULEA UR6, UR48, UR6, 0x18 ;  /* 0x0000000630067291 */ /* 0x000fcc000f8ec0ff */
[----:B------:R-:W2:Y:S02]  /*2f40*/  LDS.U8 R0, [UR5+0x1c] ;  /* 0x00001c05ff007984 */ /* 0x000ea40008000000 */
[----:B--2---:R-:W-:-:S13]  /*2f50*/  ISETP.NE.AND P0, PT, R0, RZ, PT ;  /* 0x000000ff0000720c */ /* 0x004fda0003f05270 */
[----:B------:R-:W-:Y:S05]  /*2f60*/  @P0 BRA `(.L_x_55) ;  /* 0x0000000000580947 */ /* 0x000fea0003800000 */
[----:B------:R-:W-:-:S13]  /*2f70*/  ELECT P0, URZ, PT ;  /* 0x0000000000ff782f */ /* 0x000fda0003800000 */
[----:B------:R-:W-:Y:S05]  /*2f80*/  @!P0 BRA `(.L_x_56) ;  /* 0x0000000000608947 */ /* 0x000fea0003800000 */
[----:B------:R-:W-:Y:S01]  /*2f90*/  UMOV UR4, 0x10 ;  /* 0x0000001000047882 */ /* 0x000fe20000000000 */
[----:B------:R-:W-:Y:S01]  /*2fa0*/  HFMA2 R0, -RZ, RZ, 0, 5.9604644775390625e-08 ;  /* 0x00000001ff007431 */ /* 0x000fe200000001ff */
[----:B------:R-:W-:-:S03]  /*2fb0*/  MOV R3, 0xffff ;  /* 0x0000ffff00037802 */ /* 0x000fc60000000f00 */
[----:B------:R-:W-:Y:S04]  /*2fc0*/  DEPBAR.LE SB2, 0x36 ;  /* 0x0000ad800000791a */ /* 0x000fe80000000000 */
[----:B------:R-:W2:Y:S02]  /*2fd0*/  UTCATOMSWS.FIND_AND_SET.ALIGN UP0, UR4, UR4 ;  /* 0x00000004000475e3 */ /* 0x000ea40008000800 */
[----:B--2---:R-:W-:Y:S01]  /*2fe0*/  MOV R4, UR4 ;  /* 0x0000000400047c02 */ /* 0x004fe20008000f00 */
[----:B------:R-:W-:Y:S06]  /*2ff0*/  BRA.U UP0, `(.L_x_57) ;  /* 0x0000000100187547 */ /* 0x000fec000b800000 */
.L_x_58:
[----:B------:R-:W-:Y:S05]  /*3000*/  NANOSLEEP 0x64 ;  /* 0x000000640000795d */ /* 0x000fea0003800000 */
[----:B------:R-:W-:-:S05]  /*3010*/  UMOV UR4, 0x10 ;  /* 0x0000001000047882 */ /* 0x000fca0000000000 */
[----:B------:R-:W-:Y:S04]  /*3020*/  DEPBAR.LE SB2, 0x36 ;  /* 0x0000ad800000791a */ /* 0x000fe80000000000 */
[----:B------:R-:W2:Y:S02]  /*3030*/  UTCATOMSWS.FIND_AND_SET.ALIGN UP0, UR4, UR4 ;  /* 0x00000004000475e3 */ /* 0x000ea40008000800 */
[----:B--2---:R-:W-:Y:S01]  /*3040*/  MOV R4, UR4 ;  /* 0x0000000400047c02 */ /* 0x004fe20008000f00 */
[----:B------:R-:W-:Y:S05]  /*3050*/  BRA.U !UP0, `(.L_x_58) ;  /* 0xfffffffd08e87547 */ /* 0x000fea000b83ffff */
.L_x_57:
[-C--:B------:R-:W-:Y:S02]  /*3060*/  SHF.L.U32 R3, R3, R4.reuse, RZ ;  /* 0x0000000403037219 */ /* 0x080fe400000006ff */
[----:B------:R-:W-:Y:S01]  /*3070*/  SHF.L.U32 R0, R0, R4, RZ ;  /* 0x0000000400007219 */ /* 0x000fe200000006ff */
[----:B------:R-:W-:Y:S02]  /*3080*/  IMAD.SHL.U32 R4, R4, 0x20, RZ ;  /* 0x0000002004047824 */ /* 0x000fe400078e00ff */
[----:B------:R2:W-:Y:S04]  /*3090*/  ATOMS.OR RZ, [UR5+0x14], R3 ;  /* 0x00001403ffff798c */ /* 0x0005e8000b000005 */
[----:B------:R2:W-:Y:S04]  /*30a0*/  ATOMS.OR RZ, [UR5+0x18], R0 ;  /* 0x00001800ffff798c */ /* 0x0005e8000b000005 */
[----:B------:R2:W-:Y:S01]  /*30b0*/  STS [UR6+0x100], R4 ;  /* 0x00010004ff007988 */ /* 0x0005e20008000806 */
[----:B------:R-:W-:Y:S05]  /*30c0*/  BRA `(.L_x_56) ;  /* 0x0000000000107947 */ /* 0x000fea0003800000 */
.L_x_55:
[----:B------:R-:W-:Y:S02]  /*30d0*/  MOV R0, 0xffffffff ;  /* 0xffffffff00007802 */ /* 0x000fe40000000f00 */
[----:B------:R-:W-:-:S03]  /*30e0*/  MOV R4, 0x3110 ;  /* 0x0000311000047802 */ /* 0x000fc60000000f00 */
[----:B------:R2:W-:Y:S04]  /*30f0*/  STS [UR6+0x100], R0 ;  /* 0x00010000ff007988 */ /* 0x0005e80008000806 */
[----:B-12--5:R-:W-:Y:S05]  /*3100*/  CALL.REL.NOINC `($__internal_1_$__cuda_sm10x_tcgen05_guardrail_trap_phase_invalid_during_alloc) ;  /* 0x0000003c00c07944 */ /* 0x026fea0003c00000 */
.L_x_56:
[----:B------:R-:W-:Y:S05]  /*3110*/  WARPSYNC.ALL ;  /* 0x0000000000007948 */ /* 0x000fea0003800000 */
[----:B------:R-:W3:Y:S01]  /*3120*/  S2UR UR4, SR_CgaCtaId ;  /* 0x00000000000479c3 */ /* 0x000ee20000008800 */
[----:B------:R-:W-:Y:S01]  /*3130*/  UMOV UR17, 0x400 ;  /* 0x0000040000117882 */ /* 0x000fe20000000000 */
[----:B------:R-:W-:-:S06]  /*3140*/  NOP ;  /* 0x0000000000007918 */ /* 0x000fcc0000000000 */
[----:B------:R-:W-:Y:S06]  /*3150*/  BAR.ARV 0x6, 0xa0 ;  /* 0x0182800000007b1d */ /* 0x000fec0000002000 */
[----:B------:R-:W4:Y:S01]  /*3160*/  LDCU UR5, c[0x0][0x38c] ;  /* 0x00007180ff0577ac */ /* 0x000f220008000800 */
[----:B------:R-:W-:Y:S01]  /*3170*/  LOP3.LUT R2, R2, 0xffff, RZ, 0xc0, !PT ;  /* 0x0000ffff02027812 */ /* 0x000fe200078ec0ff */
[----:B------:R-:W-:Y:S01]  /*3180*/  IMAD.MOV.U32 R11, RZ, RZ, 0x1 ;  /* 0x00000001ff0b7424 */ /* 0x000fe200078e00ff */
[----:B------:R-:W-:Y:S01]  /*3190*/  CS2R R8, SRZ ;  /* 0x0000000000087805 */ /* 0x000fe2000001ff00 */
[----:B------:R-:W1:Y:S01]  /*31a0*/  LDCU UR8, c[0x0][0x38c] ;  /* 0x00007180ff0877ac */ /* 0x000e620008000800 */
[----:B------:R-:W-:Y:S01]  /*31b0*/  R2UR UR19, R2 ;  /* 0x00000000021372ca */ /* 0x000fe200000e0000 */
[----:B------:R-:W-:Y:S01]  /*31c0*/  IMAD.MOV.U32 R10, RZ, RZ, RZ ;  /* 0x000000ffff0a7224 */ /* 0x000fe200078e00ff */
[----:B------:R-:W-:Y:S01]  /*31d0*/  UMOV UR22, URZ ;  /* 0x000000ff00167c82 */ /* 0x000fe20008000000 */
[----:B------:R-:W-:Y:S01]  /*31e0*/  UMOV UR14, URZ ;  /* 0x000000ff000e7c82 */ /* 0x000fe20008000000 */
[----:B---3--:R-:W-:Y:S01]  /*31f0*/  ULEA UR17, UR4, UR17, 0x18 ;  /* 0x0000001104117291 */ /* 0x008fe2000f8ec0ff */
[----:B------:R-:W-:Y:S01]  /*3200*/  UMOV UR26, 0x0 ;  /* 0x00000000001a7882 */ /* 0x000fe20000000000 */
[----:B------:R-:W-:-:S02]  /*3210*/  UMOV UR27, 0x4100010 ;  /* 0x04100010001b7882 */ /* 0x000fc40000000000 */
[----:B------:R-:W-:Y:S02]  /*3220*/  UIADD3 UR6, UPT, UPT, UR17, 0x2400, URZ ;  /* 0x0000240011067890 */ /* 0x000fe4000fffe0ff */
[----:B------:R-:W-:Y:S02]  /*3230*/  UIADD3 UR7, UPT, UPT, UR17, 0x5400, URZ ;  /* 0x0000540011077890 */ /* 0x000fe4000fffe0ff */
[----:B----4-:R-:W-:Y:S01]  /*3240*/  UIADD3 UR5, UPT, UPT, UR5, 0x3f, URZ ;  /* 0x0000003f05057890 */ /* 0x010fe2000fffe0ff */
[----:B--2---:R-:W2:Y:S01]  /*3250*/  LDS R0, [UR17+0x100] ;  /* 0x00010011ff007984 */ /* 0x004ea20008000800 */
[----:B------:R-:W-:Y:S02]  /*3260*/  USHF.R.U32.HI UR6, URZ, 0x4, UR6 ;  /* 0x00000004ff067899 */ /* 0x000fe40008011606 */
[----:B------:R-:W-:Y:S02]  /*3270*/  USHF.R.S32.HI UR4, URZ, 0x1f, UR5 ;  /* 0x0000001fff047899 */ /* 0x000fe40008011405 */
[----:B------:R-:W-:-:S02]  /*3280*/  ULOP3.LUT UR6, UR6, 0x3fff, URZ, 0xc0, !UPT ;  /* 0x00003fff06067892 */ /* 0x000fc4000f8ec0ff */
[----:B------:R-:W-:Y:S02]  /*3290*/  ULEA.HI UR4, UR4, UR5, URZ, 0x6 ;  /* 0x0000000504047291 */ /* 0x000fe4000f8f30ff */
[----:B------:R-:W-:Y:S02]  /*32a0*/  USHF.R.U32.HI UR5, URZ, 0x4, UR7 ;  /* 0x00000004ff057899 */ /* 0x000fe40008011607 */
[----:B------:R-:W-:Y:S02]  /*32b0*/  USHF.R.S32.HI UR28, URZ, 0x6, UR4 ;  /* 0x00000006ff1c7899 */ /* 0x000fe40008011404 */
[----:B------:R-:W-:Y:S02]  /*32c0*/  ULOP3.LUT UR5, UR5, 0x3fff, URZ, 0xc0, !UPT ;  /* 0x00003fff05057892 */ /* 0x000fe4000f8ec0ff */
[----:B------:R-:W-:Y:S02]  /*32d0*/  UISETP.LT.AND UP0, UPT, UR28, 0x1, UPT ;  /* 0x000000011c00788c */ /* 0x000fe4000bf01270 */
[----:B------:R-:W-:-:S02]  /*32e0*/  ULOP3.LUT UR20, UR6, 0x10000, URZ, 0xfc, !UPT ;  /* 0x0001000006147892 */ /* 0x000fc4000f8efcff */
[----:B------:R-:W-:Y:S02]  /*32f0*/  USEL UR29, UR28, 0x1, !UP0 ;  /* 0x000000011c1d7887 */ /* 0x000fe4000c000000 */
[----:B------:R-:W-:Y:S02]  /*3300*/  ULOP3.LUT UR21, UR5, 0x10000, URZ, 0xfc, !UPT ;  /* 0x0001000005157892 */ /* 0x000fe4000f8efcff */
[----:B------:R-:W-:Y:S02]  /*3310*/  UIADD3 UR29, UPT, UPT, -UR29, URZ, URZ ;  /* 0x000000ff1d1d7290 */ /* 0x000fe4000fffe1ff */
[----:B-1----:R-:W-:Y:S01]  /*3320*/  UISETP.GE.AND UP4, UPT, UR8, 0x1, UPT ;  /* 0x000000010800788c */ /* 0x002fe2000bf86270 */
[----:B------:R-:W-:Y:S01]  /*3330*/  UMOV UR24, 0x0 ;  /* 0x0000000000187882 */ /* 0x000fe20000000000 */
[----:B------:R-:W-:Y:S01]  /*3340*/  UMOV UR25, 0x4100010 ;  /* 0x0410001000197882 */ /* 0x000fe20000000000 */
[----:B--2---:R-:W-:-:S15]  /*3350*/  R2UR UR30, R0 ;  /* 0x00000000001e72ca */ /* 0x004fde00000e0000 */
.L_x_65:
[----:B------:R-:W-:Y:S02]  /*3360*/  LEA R0, R10, UR17, 0x3 ;  /* 0x000000110a007c11 */ /* 0x000fe4000f8e18ff */
[----:B------:R-:W-:Y:S02]  /*3370*/  SHF.L.U32 R2, R9, 0x1f, RZ ;  /* 0x0000001f09027819 */ /* 0x000fe400000006ff */
[----:B------:R-:W-:Y:S01]  /*3380*/  PLOP3.LUT P0, PT, PT, PT, UP4, 0x80, 0x8 ;  /* 0x000000000008781c */ /* 0x000fe20003f0f048 */
[----:B------:R-:W-:Y:S01]  /*3390*/  VIADD R3, R0, 0x60 ;  /* 0x0000006000037836 */ /* 0x000fe20000000000 */
[----:B-1----:R-:W1:Y:S02]  /*33a0*/  SYNCS.PHASECHK.TRANS64.TRYWAIT P1, [R0+URZ+0x50], R2 ;  /* 0x00005002000075a7 */ /* 0x002e6400080211ff */
[----:B-1-3--:R-:W-:Y:S09]  /*33b0*/  @!P1 BRA `(.L_x_59) ;  /* 0x0000003400e09947 */ /* 0x00aff20003800000 */
.L_x_114:
[----:B------:R-:W-:Y:S01]  /*33c0*/  LEA R4, R10, UR17, 0x4 ;  /* 0x000000110a047c11 */ /* 0x000fe2000f8e20ff */
[----:B------:R-:W-:Y:S01]  /*33d0*/  @UP4 ULEA UR4, UR14, UR17, 0x3 ;  /* 0x000000110e044291 */ /* 0x000fe2000f8e18ff */
[----:B------:R-:W-:Y:S01]  /*33e0*/  PLOP3.LUT P2, PT, PT, PT, PT, 0x80, 0x8 ;  /* 0x000000000008781c */ /* 0x000fe20003f4f070 */
[----:B------:R-:W-:Y:S01]  /*33f0*/  ULEA UR23, UR22, UR17, 0x3 ;  /* 0x0000001116177291 */ /* 0x000fe2000f8e18ff */
[----:B------:R-:W-:Y:S02]  /*3400*/  PRMT R3, RZ, 0x654, R3 ;  /* 0x00000654ff037816 */ /* 0x000fe40000000003 */
[----:B------:R-:W2:Y:S01]  /*3410*/  LDS.128 R4, [R4+0xe0] ;  /* 0x0000e00004047984 */ /* 0x000ea20000000c00 */
[----:B-1----:R-:W-:Y:S02]  /*3420*/  @P0 SHF.L.U32 R2, R8, 0x1f, RZ ;  /* 0x0000001f08020819 */ /* 0x002fe400000006ff */
[----:B------:R-:W-:Y:S01]  /*3430*/  SHF.L.U32 R0, R11, 0x1f, RZ ;  /* 0x0000001f0b007819 */ /* 0x000fe200000006ff */
[----:B------:R-:W-:Y:S01]  /*3440*/  @!PT LDS RZ, [RZ] ;  /* 0x00000000fffff984 */ /* 0x000fe20000000800 */
[----:B------:R-:W-:Y:S01]  /*3450*/  @!PT LDS RZ, [RZ] ;  /* 0x00000000fffff984 */ /* 0x000fe20000000800 */
[----:B------:R-:W-:Y:S01]  /*3460*/  @!PT LDS RZ, [RZ] ;  /* 0x00000000fffff984 */ /* 0x000fe20000000800 */
[----:B------:R-:W-:Y:S01]  /*3470*/  @!PT LDS RZ, [RZ] ;  /* 0x00000000fffff984 */ /* 0x000fe20000000800 */
[----:B------:R1:W-:Y:S06]  /*3480*/  MEMBAR.ALL.CTA ;  /* 0x0000000000007992 */ /* 0x0003ec0000008000 */
[----:B-1----:R-:W1:Y:S02]  /*3490*/  FENCE.VIEW.ASYNC.S ;  /* 0x00000000000073c6 */ /* 0x002e640000000000 */
[----:B-1----:R1:W-:Y:S01]  /*34a0*/  SYNCS.ARRIVE.TRANS64.RED.A1T0 RZ, [R3+URZ], RZ ;  /* 0x000000ff03ff79a7 */ /* 0x0023e200081004ff */
[----:B------:R1:W3:Y:S01]  /*34b0*/  @P0 SYNCS.PHASECHK.TRANS64.TRYWAIT P2, [UR4], R2 ;  /* 0x00000002ff0005a7 */ /* 0x0002e20008041104 */
[----:B------:R-:W-:Y:S01]  /*34c0*/  ULEA.HI UR4, UR22, UR22, URZ, 0x1 ;  /* 0x0000001616047291 */ /* 0x000fe2000f8f08ff */
[----:B--2---:R-:W-:-:S03]  /*34d0*/  LOP3.LUT P1, RZ, R6, 0x1, RZ, 0xc0, !PT ;  /* 0x0000000106ff7812 */ /* 0x004fc6000782c0ff */
[----:B------:R-:W-:Y:S02]  /*34e0*/  USHF.L.U32 UR18, UR4, 0x5, URZ ;  /* 0x0000000504127899 */ /* 0x000fe400080006ff */
[----:B------:R-:W-:Y:S02]  /*34f0*/  ULOP3.LUT UR4, UR4, 0xffe, URZ, 0xc0, !UPT ;  /* 0x00000ffe04047892 */ /* 0x000fe4000f8ec0ff */
[----:B------:R-:W-:Y:S02]  /*3500*/  ULOP3.LUT UR18, UR18, 0xffffffc0, URZ, 0xc0, !UPT ;  /* 0xffffffc012127892 */ /* 0x000fe4000f8ec0ff */
[----:B------:R-:W-:Y:S02]  /*3510*/  UIADD3 UR4, UPT, UPT, -UR4, UR22, URZ ;  /* 0x0000001604047290 */ /* 0x000fe4000fffe1ff */
[----:B------:R-:W-:Y:S01]  /*3520*/  UIADD3 UR18, UPT, UPT, UR30, UR18, URZ ;  /* 0x000000121e127290 */ /* 0x000fe2000fffe0ff */
[----:B------:R-:W2:Y:S03]  /*3530*/  SYNCS.PHASECHK.TRANS64.TRYWAIT P0, [UR23+0x90], R0 ;  /* 0x00009000ff0075a7 */ /* 0x000ea60008001117 */
[----:B------:R-:W-:Y:S01]  /*3540*/  ULEA UR18, UR4, UR18, 0x14 ;  /* 0x0000001204127291 */ /* 0x000fe2000f8ea0ff */
[----:B-123--:R-:W-:Y:S11]  /*3550*/  @!P0 BRA `(.L_x_60) ;  /* 0x00000034008c8947 */ /* 0x00eff60003800000 */
.L_x_116:
[----:B------:R-:W-:Y:S01]  /*3560*/  IADD3 R10, PT, PT, R10, 0x1, RZ ;  /* 0x000000010a0a7810 */ /* 0x000fe20007ffe0ff */
[----:B------:R-:W-:Y:S06]  /*3570*/  BRA.U !UP4, `(.L_x_61) ;  /* 0x000000010c987547 */ /* 0x000fec000b800000 */
[----:B------:R-:W-:Y:S01]  /*3580*/  UPLOP3.LUT UP2, UPT, UPT, UPT, UPT, 0x40, 0x4 ;  /* 0x000000000004789c */ /* 0x000fe20003f4e870 */
[----:B------:R-:W-:Y:S01]  /*3590*/  UMOV UR16, UR29 ;  /* 0x0000001d00107c82 */ /* 0x000fe20008000000 */
[----:B------:R-:W-:Y:S01]  /*35a0*/  UMOV UR15, UR28 ;  /* 0x0000001c000f7c82 */ /* 0x000fe20008000000 */
[----:B------:R-:W-:-:S08]  /*35b0*/  UMOV UR6, UR14 ;  /* 0x0000000e00067c82 */ /* 0x000fd00008000000 */
.L_x_64:
[----:B------:R-:W-:Y:S02]  /*35c0*/  UIADD3 UR16, UPT, UPT, UR16, 0x1, URZ ;  /* 0x0000000110107890 */ /* 0x000fe4000fffe0ff */
[----:B--2---:R-:W-:Y:S02]  /*35d0*/  ULEA UR5, UR6, UR17, 0x3 ;  /* 0x0000001106057291 */ /* 0x004fe4000f8e18ff */
[----:B------:R-:W-:Y:S01]  /*35e0*/  UISETP.NE.AND UP3, UPT, UR16, URZ, UPT ;  /* 0x000000ff1000728c */ /* 0x000fe2000bf65270 */
[----:B---3--:R-:W-:Y:S10]  /*35f0*/  @P2 BRA `(.L_x_62) ;  /* 0x00000000000c2947 */ /* 0x008ff40003800000 */
[----:B-1----:R-:W-:Y:S04]  /*3600*/  SHF.L.U32 R2, R8, 0x1f, RZ ;  /* 0x0000001f08027819 */ /* 0x002fe800000006ff */
[----:B------:R-:W1:Y:S02]  /*3610*/  SYNCS.PHASECHK.TRANS64.TRYWAIT P0, [UR5], R2 ;  /* 0x00000002ff0075a7 */ /* 0x000e640008001105 */
[----:B-1----:R-:W-:Y:S05]  /*3620*/  @!P0 BRA `(.L_x_63) ;  /* 0x0000003400708947 */ /* 0x002fea0003800000 */
.L_x_62:
[----:B------:R-:W-:Y:S01]  /*3630*/  UISETP.NE.AND UP0, UPT, UR15, 0x1, UPT ;  /* 0x000000010f00788c */ /* 0x000fe2000bf05270 */
[----:B------:R-:W-:Y:S01]  /*3640*/  PLOP3.LUT P2, PT, PT, PT, PT, 0x80, 0x8 ;  /* 0x000000000008781c */ /* 0x000fe20003f4f070 */
[----:B------:R-:W-:Y:S02]  /*3650*/  UIADD3 UR4, UPT, UPT, UR6, 0x1, URZ ;  /* 0x0000000106047890 */ /* 0x000fe4000fffe0ff */
[----:B------:R-:W-:Y:S02]  /*3660*/  ULEA UR12, UR6, UR21, 0x8 ;  /* 0x00000015060c7291 */ /* 0x000fe4000f8e40ff */
[----:B------:R-:W-:Y:S01]  /*3670*/  UISETP.NE.AND UP1, UPT, UR4, 0x3, UPT ;  /* 0x000000030400788c */ /* 0x000fe2000bf25270 */
[----:B------:R-:W-:Y:S01]  /*3680*/  PLOP3.LUT P0, PT, PT, PT, UP0, 0x80, 0x8 ;  /* 0x000000000008781c */ /* 0x000fe20003f0f008 */
[----:B------:R-:W-:Y:S02]  /*3690*/  UIADD3 UR10, UPT, UPT, UR12, 0x2, URZ ;  /* 0x000000020c0a7890 */ /* 0x000fe4000fffe0ff */
[----:B------:R-:W-:Y:S02]  /*36a0*/  USEL UR7, URZ, 0x1, UP1 ;  /* 0x00000001ff077887 */ /* 0x000fe40008800000 */
[----:B------:R-:W-:Y:S02]  /*36b0*/  USEL UR14, UR4, URZ, UP1 ;  /* 0x000000ff040e7287 */ /* 0x000fe40008800000 */
[----:B------:R-:W-:Y:S02]  /*36c0*/  UIADD3 UR15, UPT, UPT, UR15, -0x1, URZ ;  /* 0xffffffff0f0f7890 */ /* 0x000fe4000fffe0ff */
[----:B------:R-:W-:Y:S01]  /*36d0*/  @UP0 ULEA UR4, UR14, UR17, 0x3 ;  /* 0x000000110e040291 */ /* 0x000fe2000f8e18ff */
[----:B------:R-:W-:Y:S01]  /*36e0*/  LOP3.LUT R8, R8, UR7, RZ, 0x3c, !PT ;  /* 0x0000000708087c12 */ /* 0x000fe2000f8e3cff */
[----:B------:R-:W-:Y:S01]  /*36f0*/  UIADD3 UR7, UPT, UPT, UR5, 0x18, URZ ;  /* 0x0000001805077890 */ /* 0x000fe2000fffe0ff */
[----:B------:R-:W-:Y:S02]  /*3700*/  UMOV UR13, 0x80004020 ;  /* 0x80004020000d7882 */ /* 0x000fe40000000000 */
[----:B-1----:R-:W-:Y:S01]  /*3710*/  @P0 SHF.L.U32 R0, R8, 0x1f, RZ ;  /* 0x0000001f08000819 */ /* 0x002fe200000006ff */
[----:B------:R-:W-:Y:S01]  /*3720*/  UMOV UR5, 0x80004020 ;  /* 0x8000402000057882 */ /* 0x000fe20000000000 */
[----:B------:R-:W-:Y:S01]  /*3730*/  UMOV UR11, 0x80004020 ;  /* 0x80004020000b7882 */ /* 0x000fe20000000000 */
[----:B------:R-:W-:Y:S01]  /*3740*/  UMOV UR9, 0x80004020 ;  /* 0x8000402000097882 */ /* 0x000fe20000000000 */
[----:B------:R2:W3:Y:S01]  /*3750*/  @P0 SYNCS.PHASECHK.TRANS64.TRYWAIT P2, [UR4], R0 ;  /* 0x00000000ff0005a7 */ /* 0x0004e20008041104 */
[----:B------:R-:W-:Y:S03]  /*3760*/  ULEA UR4, UR6, UR20, 0x8 ;  /* 0x0000001406047291 */ /* 0x000fe6000f8e40ff */
[----:B------:R-:W-:Y:S01]  /*3770*/  UMOV UR6, UR14 ;  /* 0x0000000e00067c82 */ /* 0x000fe20008000000 */
[----:B------:R-:W-:Y:S05]  /*3780*/  UIADD3 UR8, UPT, UPT, UR4, 0x2, URZ ;  /* 0x0000000204087890 */ /* 0x000fea000fffe0ff */
[----:B------:R2:W-:Y:S01]  /*3790*/  UTCQMMA gdesc[UR4], gdesc[UR12], tmem[UR18], tmem[UR26], idesc[UR27], UP2 ;  /* 0x00ff1a0c040075ea */ /* 0x0005e20009000312 */
[----:B------:R-:W-:Y:S03]  /*37a0*/  UPLOP3.LUT UP2, UPT, UPT, UPT, UPT, 0x80, 0x8 ;  /* 0x000000000008789c */ /* 0x000fe60003f4f070 */
[----:B------:R2:W-:Y:S01]  /*37b0*/  UTCQMMA gdesc[UR8], gdesc[UR10], tmem[UR18], tmem[UR24], idesc[UR25], UPT ;  /* 0x00ff180a080075ea */ /* 0x0005e2000b800312 */
[----:B------:R2:W-:Y:S01]  /*37c0*/  UTCBAR.MULTICAST [UR7], URZ, UR19 ;  /* 0x000000ff070073e9 */ /* 0x0005e20008000813 */
[----:B------:R-:W-:Y:S06]  /*37d0*/  BRA.U UP3, `(.L_x_64) ;  /* 0xfffffffd03787547 */ /* 0x000fec000b83ffff */
.L_x_61:
[----:B--2---:R-:W-:Y:S01]  /*37e0*/  UIADD3 UR4, UPT, UPT, UR22, 0x1, URZ ;  /* 0x0000000116047890 */ /* 0x004fe2000fffe0ff */
[C---:B------:R-:W-:Y:S01]  /*37f0*/  ISETP.NE.AND P0, PT, R10.reuse, 0x2, PT ;  /* 0x000000020a00780c */ /* 0x040fe20003f05270 */
[----:B------:R-:W-:Y:S02]  /*3800*/  UIADD3 UR5, UPT, UPT, UR23, 0x70, URZ ;  /* 0x0000007017057890 */ /* 0x000fe4000fffe0ff */
[----:B------:R-:W-:Y:S01]  /*3810*/  UISETP.NE.AND UP0, UPT, UR4, 0x4, UPT ;  /* 0x000000040400788c */ /* 0x000fe2000bf05270 */
[----:B-1----:R-:W-:Y:S02]  /*3820*/  SEL R0, RZ, 0x1, P0 ;  /* 0x00000001ff007807 */ /* 0x002fe40000000000 */
[----:B------:R-:W-:Y:S01]  /*3830*/  SEL R10, R10, RZ, P0 ;  /* 0x000000ff0a0a7207 */ /* 0x000fe20000000000 */
[----:B------:R-:W-:Y:S01]  /*3840*/  USEL UR6, URZ, 0x1, UP0 ;  /* 0x00000001ff067887 */ /* 0x000fe20008000000 */
[----:B------:R-:W-:Y:S01]  /*3850*/  LOP3.LUT R9, R9, R0, RZ, 0x3c, !PT ;  /* 0x0000000009097212 */ /* 0x000fe200078e3cff */
[----:B------:R-:W-:Y:S01]  /*3860*/  USEL UR22, UR4, URZ, UP0 ;  /* 0x000000ff04167287 */ /* 0x000fe20008000000 */
[----:B------:R1:W-:Y:S03]  /*3870*/  UTCBAR [UR5], URZ ;  /* 0x000000ff050073e9 */ /* 0x0003e600080000ff */
[----:B------:R-:W-:Y:S01]  /*3880*/  LOP3.LUT R11, R11, UR6, RZ, 0x3c, !PT ;  /* 0x000000060b0b7c12 */ /* 0x000fe2000f8e3cff */
[----:B------:R-:W-:Y:S07]  /*3890*/  @P1 BRA `(.L_x_65) ;  /* 0xfffffff800b01947 */ /* 0x000fee000383ffff */
[----:B------:R-:W2:Y:S01]  /*38a0*/  S2UR UR8, SR_CgaCtaId ;  /* 0x00000000000879c3 */ /* 0x000ea20000008800 */
[----:B------:R-:W-:Y:S01]  /*38b0*/  ELECT P0, URZ, PT ;  /* 0x0000000000ff782f */ /* 0x000fe20003800000 */
[----:B------:R-:W-:Y:S01]  /*38c0*/  IMAD.MOV.U32 R0, RZ, RZ, 0x1 ;  /* 0x00000001ff007424 */ /* 0x000fe200078e00ff */
[----:B------:R-:W-:Y:S01]  /*38d0*/  UIADD3 UR17, UPT, UPT, UR17, 0x90, URZ ;  /* 0x0000009011117890 */ /* 0x000fe2000fffe0ff */
[----:B------:R-:W-:Y:S01]  /*38e0*/  SHF.L.U32 R2, R11, 0x1f, RZ ;  /* 0x0000001f0b027819 */ /* 0x000fe200000006ff */
[----:B------:R-:W-:-:S03]  /*38f0*/  UMOV UR4, 0x40 ;  /* 0x0000004000047882 */ /* 0x000fc60000000000 */
[----:B------:R-:W-:Y:S01]  /*3900*/  UVIRTCOUNT.DEALLOC.SMPOOL 0x80 ;  /* 0x000000800000784c */ /* 0x000fe20000000000 */
[----:B--2---:R-:W-:Y:S02]  /*3910*/  ULEA UR8, UR8, UR4, 0x18 ;  /* 0x0000000408087291 */ /* 0x004fe4000f8ec0ff */
[----:B------:R-:W-:-:S07]  /*3920*/  ULEA UR4, UR22, UR17, 0x3 ;  /* 0x0000001116047291 */ /* 0x000fce000f8e18ff */
[----:B------:R2:W-:Y:S02]  /*3930*/  @P0 STS.U8 [UR8+0x1c], R0 ;  /* 0x00001c00ff000988 */ /* 0x0005e40008000008 */
[----:B------:R-:W4:Y:S02]  /*3940*/  SYNCS.PHASECHK.TRANS64.TRYWAIT P0, [UR4], R2 ;  /* 0x00000002ff0075a7 */ /* 0x000f240008001104 */
[----:B--2-4-:R-:W-:Y:S05]  /*3950*/  @!P0 BRA `(.L_x_66) ;  /* 0x0000003000bc8947 */ /* 0x014fea0003800000 */
.L_x_119:
[----:B------:R-:W-:-:S04]  /*3960*/  UIADD3 UR4, UPT, UPT, UR22, 0x1, URZ ;  /* 0x0000000116047890 */ /* 0x000fc8000fffe0ff */
[----:B------:R-:W-:-:S04]  /*3970*/  UISETP.NE.AND UP0, UPT, UR4, 0x4, UPT ;  /* 0x000000040400788c */ /* 0x000fc8000bf05270 */
[----:B------:R-:W-:Y:S02]  /*3980*/  USEL UR6, URZ, 0x1, UP0 ;  /* 0x00000001ff067887 */ /* 0x000fe40008000000 */
[----:B------:R-:W-:-:S04]  /*3990*/  USEL UR4, UR4, URZ, UP0 ;  /* 0x000000ff04047287 */ /* 0x000fc80008000000 */
[----:B-1----:R-:W-:Y:S01]  /*39a0*/  ULEA UR5, UR4, UR17, 0x3 ;  /* 0x0000001104057291 */ /* 0x002fe2000f8e18ff */
[----:B--2---:R-:W-:-:S04]  /*39b0*/  LOP3.LUT R2, R11, UR6, RZ, 0x3c, !PT ;  /* 0x000000060b027c12 */ /* 0x004fc8000f8e3cff */
[----:B------:R-:W-:-:S04]  /*39c0*/  SHF.L.U32 R3, R2, 0x1f, RZ ;  /* 0x0000001f02037819 */ /* 0x000fc800000006ff */
[----:B------:R-:W1:Y:S02]  /*39d0*/  SYNCS.PHASECHK.TRANS64.TRYWAIT P0, [UR5], R3 ;  /* 0x00000003ff0075a7 */ /* 0x000e640008001105 */
[----:B-1----:R-:W-:Y:S05]  /*39e0*/  @!P0 BRA `(.L_x_67) ;  /* 0x0000003000b08947 */ /* 0x002fea0003800000 */
.L_x_121:
        /* <DEDUP_REMOVED lines=9> */
.L_x_123:
[----:B------:R-:W-:-:S04]  /*3a80*/  UIADD3 UR4, UPT, UPT, UR4, 0x1, URZ ;  /* 0x0000000104047890 */ /* 0x000fc8000fffe0ff */
[----:B------:R-:W-:-:S04]  /*3a90*/  UISETP.NE.AND UP0, UPT, UR4, 0x4, UPT ;  /* 0x000000040400788c */ /* 0x000fc8000bf05270 */
[----:B------:R-:W-:Y:S02]  /*3aa0*/  USEL UR5, URZ, 0x1, UP0 ;  /* 0x00000001ff057887 */ /* 0x000fe40008000000 */
[----:B------:R-:W-:-:S04]  /*3ab0*/  USEL UR4, UR4, URZ, UP0 ;  /* 0x000000ff04047287 */ /* 0x000fc80008000000 */
[----:B------:R-:W-:Y:S01]  /*3ac0*/  ULEA UR4, UR4, UR17, 0x3 ;  /* 0x0000001104047291 */ /* 0x000fe2000f8e18ff */
[----:B------:R-:W-:-:S04]  /*3ad0*/  LOP3.LUT R2, R2, UR5, RZ, 0x3c, !PT ;  /* 0x0000000502027c12 */ /* 0x000fc8000f8e3cff */
[----:B------:R-:W-:-:S04]  /*3ae0*/  SHF.L.U32 R2, R2, 0x1f, RZ ;  /* 0x0000001f02027819 */ /* 0x000fc800000006ff */
[----:B------:R-:W2:Y:S02]  /*3af0*/  SYNCS.PHASECHK.TRANS64.TRYWAIT P0, [UR4], R2 ;  /* 0x00000002ff0075a7 */ /* 0x000ea40008001104 */
[----:B--2---:R-:W-:Y:S05]  /*3b00*/  @!P0 BRA `(.L_x_69) ;  /* 0x0000003000988947 */ /* 0x004fea0003800000 */
.L_x_125:
[----:B------:R-:W-:Y:S01]  /*3b10*/  NOP ;  /* 0x0000000000007918 */ /* 0x000fe20000000000 */
[----:B-1----:R-:W1:Y:S01]  /*3b20*/  LDS R0, [UR8+0x14] ;  /* 0x00001408ff007984 */ /* 0x002e620008000800 */
[----:B------:R-:W-:Y:S01]  /*3b30*/  ULOP3.LUT UR4, UR30, 0xffff, URZ, 0xc0, !UPT ;  /* 0x0000ffff1e047892 */ /* 0x000fe2000f8ec0ff */
[----:B------:R-:W-:Y:S01]  /*3b40*/  UMOV UR5, 0xffff ;  /* 0x0000ffff00057882 */ /* 0x000fe20000000000 */
[----:B------:R-:W-:Y:S02]  /*3b50*/  UMOV UR6, 0x1 ;  /* 0x0000000100067882 */ /* 0x000fe40000000000 */
[----:B------:R-:W-:-:S04]  /*3b60*/  USHF.R.U32.HI UR4, URZ, 0x5, UR4 ;  /* 0x00000005ff047899 */ /* 0x000fc80008011604 */
[----:B------:R-:W-:Y:S02]  /*3b70*/  USHF.L.U32 UR5, UR5, UR4, URZ ;  /* 0x0000000405057299 */ /* 0x000fe400080006ff */
[----:B------:R-:W-:-:S04]  /*3b80*/  USHF.L.U32 UR4, UR6, UR4, URZ ;  /* 0x0000000406047299 */ /* 0x000fc800080006ff */
[----:B-1----:R-:W-:-:S04]  /*3b90*/  LOP3.LUT R0, R0, UR5, RZ, 0xc0, !PT ;  /* 0x0000000500007c12 */ /* 0x002fc8000f8ec0ff */
[----:B------:R-:W-:-:S13]  /*3ba0*/  ISETP.NE.AND P0, PT, R0, UR5, PT ;  /* 0x0000000500007c0c */ /* 0x000fda000bf05270 */
[----:B------:R-:W-:Y:S05]  /*3bb0*/  @P0 BRA `(.L_x_70) ;  /* 0x0000000000580947 */ /* 0x000fea0003800000 */
[----:B------:R-:W1:Y:S02]  /*3bc0*/  LDS R0, [UR8+0x18] ;  /* 0x00001808ff007984 */ /* 0x000e640008000800 */
[----:B-1----:R-:W-:-:S04]  /*3bd0*/  LOP3.LUT R0, R0, UR4, RZ, 0xc0, !PT ;  /* 0x0000000400007c12 */ /* 0x002fc8000f8ec0ff */
[----:B------:R-:W-:-:S13]  /*3be0*/  ISETP.NE.AND P0, PT, R0, UR4, PT ;  /* 0x0000000400007c0c */ /* 0x000fda000bf05270 */
[----:B------:R-:W-:Y:S05]  /*3bf0*/  @P0 BRA `(.L_x_71) ;  /* 0x00000000003c0947 */ /* 0x000fea0003800000 */
[----:B------:R-:W1:Y:S01]  /*3c00*/  S2R R2, SR_LANEID ;  /* 0x0000000000027919 */ /* 0x000e620000000000 */
[----:B------:R-:W-:-:S06]  /*3c10*/  ULOP3.LUT UR5, URZ, UR5, URZ, 0x33, !UPT ;  /* 0x00000005ff057292 */ /* 0x000fcc000f8e33ff */
[----:B------:R-:W-:-:S04]  /*3c20*/  IMAD.U32 R0, RZ, RZ, UR5 ;  /* 0x00000005ff007e24 */ /* 0x000fc8000f8e00ff */
[----:B------:R2:W4:Y:S02]  /*3c30*/  REDUX UR7, R0 ;  /* 0x00000000000773c4 */ /* 0x0005240000000000 */
[----:B------:R1:W-:Y:S01]  /*3c40*/  UTCATOMSWS.AND URZ, UR5 ;  /* 0x0000000500ff79e3 */ /* 0x0003e20008000000 */
[----:B--2---:R-:W-:Y:S01]  /*3c50*/  LOP3.LUT R0, RZ, UR4, RZ, 0x33, !PT ;  /* 0x00000004ff007c12 */ /* 0x004fe2000f8e33ff */
[----:B------:R-:W-:Y:S02]  /*3c60*/  VOTEU.ANY UR4, UPT, PT ;  /* 0x0000000000047886 */ /* 0x000fe400038e0100 */
[----:B------:R-:W-:Y:S02]  /*3c70*/  UFLO.U32 UR4, UR4 ;  /* 0x00000004000472bd */ /* 0x000fe400080e0000 */
[----:B------:R-:W2:Y:S04]  /*3c80*/  REDUX UR6, R0 ;  /* 0x00000000000673c4 */ /* 0x000ea80000000000 */
[----:B-1----:R-:W-:-:S02]  /*3c90*/  ISETP.EQ.U32.AND P0, PT, R2, UR4, PT ;  /* 0x0000000402007c0c */ /* 0x002fc4000bf02070 */
[----:B----4-:R-:W-:-:S11]  /*3ca0*/  MOV R2, UR7 ;  /* 0x0000000700027c02 */ /* 0x010fd60008000f00 */
[----:B------:R1:W-:Y:S01]  /*3cb0*/  @P0 ATOMS.AND RZ, [UR8+0x14], R2 ;  /* 0x00001402ffff098c */ /* 0x0003e2000a800008 */
[----:B--2---:R-:W-:-:S05]  /*3cc0*/  IMAD.U32 R0, RZ, RZ, UR6 ;  /* 0x00000006ff007e24 */ /* 0x004fca000f8e00ff */
[----:B------:R1:W-:Y:S01]  /*3cd0*/  @P0 ATOMS.AND RZ, [UR8+0x18], R0 ;  /* 0x00001800ffff098c */ /* 0x0003e2000a800008 */
[----:B------:R-:W-:Y:S05]  /*3ce0*/  BRA `(.L_x_72) ;  /* 0x0000000000147947 */ /* 0x000fea0003800000 */
.L_x_71:
[----:B------:R-:W-:Y:S02]  /*3cf0*/  MOV R2, 0x3d10 ;  /* 0x00003d1000027802 */ /* 0x000fe40000000f00 */
[----:B---3-5:R-:W-:Y:S05]  /*3d00*/  CALL.REL.NOINC `($__internal_0_$__cuda_sm10x_tcgen05_guardrail_trap_col_being_dealloced_not_returned_by_alloc) ;  /* 0x0000003000b47944 */ /* 0x028fea0003c00000 */
[----:B------:R-:W-:Y:S05]  /*3d10*/  BRA `(.L_x_72) ;  /* 0x0000000000087947 */ /* 0x000fea0003800000 */
.L_x_70:
[----:B------:R-:W-:Y:S02]  /*3d20*/  MOV R2, 0x3d40 ;  /* 0x00003d4000027802 */ /* 0x000fe40000000f00 */
[----:B---3-5:R-:W-:Y:S05]  /*3d30*/  CALL.REL.NOINC `($__internal_2_$__cuda_sm10x_tcgen05_guardrail_trap_unallocated_columns_being_dealloced) ;  /* 0x0000003000c07944 */ /* 0x028fea0003c00000 */
.L_x_72:
[----:B------:R-:W-:Y:S01]  /*3d40*/  NOP ;  /* 0x0000000000007918 */ /* 0x000fe20000000000 */
[----:B------:R-:W-:Y:S05]  /*3d50*/  EXIT ;  /* 0x000000000000794d */ /* 0x000fea0003800000 */
.L_x_54:
[----:B------:R-:W-:-:S09]  /*3d60*/  UISETP.NE.OR UP0, UPT, UR22, 0x3, !UP3 ;  /* 0x000000031600788c */ /* 0x000fd2000df05670 */
[----:B------:R-:W-:Y:S05]  /*3d70*/  BRA.U UP0, `(.L_x_73) ;  /* 0x0000000d00087547 */ /* 0x000fea000b800000 */
[----:B------:R-:W2:Y:S01]  /*3d80*/  LDCU UR26, c[0x0][0x370] ;  /* 0x00006e00ff1a77ac */ /* 0x000ea20008000800 */
[----:B------:R-:W3:Y:S01]  /*3d90*/  LDC.64 R16, c[0x0][0x348] ;  /* 0x0000d200ff107b82 */ /* 0x000ee20000000a00 */
[----:B------:R-:W-:Y:S02]  /*3da0*/  HFMA2 R13, -RZ, RZ, 0, 0 ;  /* 0x00000000ff0d7431 */ /* 0x000fe400000001ff */
[----:B------:R-:W-:Y:S01]  /*3db0*/  IMAD.MOV.U32 R15, RZ, RZ, 0x1 ;  /* 0x00000001ff0f7424 */ /* 0x000fe200078e00ff */
[----:B------:R-:W2:Y:S01]  /*3dc0*/  LDCU.128 UR28, c[0x0][0xb10] ;  /* 0x00016200ff1c77ac */ /* 0x000ea20008000c00 */
[----:B------:R-:W-:Y:S01]  /*3dd0*/  IMAD.MOV.U32 R14, RZ, RZ, RZ ;  /* 0x000000ffff0e7224 */ /* 0x000fe200078e00ff */
[----:B------:R-:W-:Y:S01]  /*3de0*/  MOV R12, 0x1000 ;  /* 0x00001000000c7802 */ /* 0x000fe20000000f00 */
[----:B------:R-:W4:Y:S01]  /*3df0*/  LDCU UR25, c[0x0][0x374] ;  /* 0x00006e80ff1977ac */ /* 0x000f220008000800 */
[----:B------:R-:W1:Y:S01]  /*3e00*/  LDC.64 R2, c[0x0][0x888] ;  /* 0x00022200ff027b82 */ /* 0x000e620000000a00 */
[----:B------:R-:W4:Y:S01]  /*3e10*/  LDCU UR16, c[0x0][0xb0c] ;  /* 0x00016180ff1077ac */ /* 0x000f220008000800 */
[----:B------:R-:W3:Y:S06]  /*3e20*/  LDCU UR35, c[0x0][0xb20] ;  /* 0x00016400ff2377ac */ /* 0x000eec0008000800 */
[----:B------:R-:W1:Y:S01]  /*3e30*/  LDC.64 R4, c[0x0][0x890] ;  /* 0x00022400ff047b82 */ /* 0x000e620000000a00 */
[----:B------:R-:W3:Y:S01]  /*3e40*/  LDCU UR4, c[0x0][0xb30] ;  /* 0x00016600ff0477ac */ /* 0x000ee20008000800 */
[----:B------:R-:W-:Y:S01]  /*3e50*/  UMOV UR17, 0x400 ;  /* 0x0000040000117882 */ /* 0x000fe20000000000 */
[----:B--2---:R-:W-:-:S02]  /*3e60*/  UIMAD.WIDE.U32 UR32, UR26, UR28, URZ ;  /* 0x0000001c1a2072a5 */ /* 0x004fc4000f8e00ff */
[----:B----4-:R-:W-:Y:S02]  /*3e70*/  UIMAD.WIDE.U32 UR6, UR25, UR31, URZ ;  /* 0x0000001f190672a5 */ /* 0x010fe4000f8e00ff */
[----:B------:R-:W-:Y:S02]  /*3e80*/  ULEA UR17, UR48, UR17, 0x18 ;  /* 0x0000001130117291 */ /* 0x000fe4000f8ec0ff */
[----:B------:R-:W-:Y:S02]  /*3e90*/  UPLOP3.LUT UP3, UPT, UPT, UPT, UPT, 0x40, 0x4 ;  /* 0x000000000004789c */ /* 0x000fe40003f6e870 */
[----:B------:R-:W-:Y:S01]  /*3ea0*/  UIADD3 UR5, UPT, UPT, UR17, 0x30, URZ ;  /* 0x0000003011057890 */ /* 0x000fe2000fffe0ff */
[----:B------:R-:W-:Y:S01]  /*3eb0*/  UMOV UR32, UR33 ;  /* 0x0000002100207c82 */ /* 0x000fe20008000000 */
[----:B------:R-:W-:Y:S01]  /*3ec0*/  UMOV UR27, UR7 ;  /* 0x00000007001b7c82 */ /* 0x000fe20008000000 */
[----:B------:R-:W-:Y:S02]  /*3ed0*/  UISETP.GE.AND UP0, UPT, UR40, 0x1, UPT ;  /* 0x000000012800788c */ /* 0x000fe4000bf06270 */
[----:B------:R-:W-:Y:S01]  /*3ee0*/  UISETP.NE.AND UP4, UPT, UR40, 0x1, UPT ;  /* 0x000000012800788c */ /* 0x000fe2000bf85270 */
[----:B------:R-:W2:Y:S01]  /*3ef0*/  LDCU.64 UR14, c[0x0][0xb28] ;  /* 0x00016500ff0e77ac */ /* 0x000ea20008000a00 */
[----:B------:R-:W-:-:S02]  /*3f00*/  UISETP.NE.AND UP6, UPT, UR16, 0x1, UPT ;  /* 0x000000011000788c */ /* 0x000fc4000bfc5270 */
[----:B------:R-:W-:Y:S02]  /*3f10*/  UISETP.NE.AND UP5, UPT, UR30, 0x1, UPT ;  /* 0x000000011e00788c */ /* 0x000fe4000bfa5270 */
[----:B------:R-:W-:Y:S02]  /*3f20*/  UPRMT UR48, UR48, 0x654, UR5 ;  /* 0x0000065430307896 */ /* 0x000fe40008000005 */
[----:B------:R-:W-:Y:S02]  /*3f30*/  USHF.R.U32.HI UR32, URZ, UR29, UR32 ;  /* 0x0000001dff207299 */ /* 0x000fe40008011620 */
[----:B---3--:R-:W-:Y:S02]  /*3f40*/  USHF.R.U32.HI UR27, URZ, UR35, UR27 ;  /* 0x00000023ff1b7299 */ /* 0x008fe4000801161b */
[----:B------:R-:W-:-:S11]  /*3f50*/  UISETP.NE.AND UP2, UPT, UR4, 0x1, UPT ;  /* 0x000000010400788c */ /* 0x000fd6000bf45270 */
.L_x_81:
[C---:B------:R-:W-:Y:S02]  /*3f60*/  LEA R7, R14.reuse, UR17, 0x3 ;  /* 0x000000110e077c11 */ /* 0x040fe4000f8e18ff */
[----:B------:R-:W-:Y:S02]  /*3f70*/  SHF.L.U32 R0, R13, 0x1f, RZ ;  /* 0x0000001f0d007819 */ /* 0x000fe400000006ff */
[----:B------:R-:W-:Y:S02]  /*3f80*/  LEA R8, R14, UR17, 0x4 ;  /* 0x000000110e087c11 */ /* 0x000fe4000f8e20ff */
[----:B---3--:R-:W3:Y:S02]  /*3f90*/  SYNCS.PHASECHK.TRANS64.TRYWAIT P0, [R7+URZ+0x50], R0 ;  /* 0x00005000070075a7 */ /* 0x008ee400080011ff */
[----:B---3--:R-:W-:Y:S05]  /*3fa0*/  @!P0 BRA `(.L_x_74) ;  /* 0x0000002c00888947 */ /* 0x008fea0003800000 */
.L_x_126:
[----:B------:R-:W4:Y:S01]  /*3fb0*/  LDS.128 R8, [R8+0xe0] ;  /* 0x0000e00008087984 */ /* 0x000f220000000c00 */
[----:B------:R-:W-:Y:S01]  /*3fc0*/  UISETP.GE.AND UP0, UPT, UR40, 0x1, UPT ;  /* 0x000000012800788c */ /* 0x000fe2000bf06270 */
[----:B------:R-:W-:Y:S01]  /*3fd0*/  @!PT LDS RZ, [RZ] ;  /* 0x00000000fffff984 */ /* 0x000fe20000000800 */
[----:B------:R-:W-:Y:S01]  /*3fe0*/  @!PT LDS RZ, [RZ] ;  /* 0x00000000fffff984 */ /* 0x000fe20000000800 */
[----:B------:R-:W-:Y:S01]  /*3ff0*/  @!PT LDS RZ, [RZ] ;  /* 0x00000000fffff984 */ /* 0x000fe20000000800 */
[----:B------:R-:W-:Y:S01]  /*4000*/  @!PT LDS RZ, [RZ] ;  /* 0x00000000fffff984 */ /* 0x000fe20000000800 */
[----:B------:R1:W-:Y:S06]  /*4010*/  MEMBAR.ALL.CTA ;  /* 0x0000000000007992 */ /* 0x0003ec0000008000 */
[----:B-1----:R-:W1:Y:S01]  /*4020*/  FENCE.VIEW.ASYNC.S ;  /* 0x00000000000073c6 */ /* 0x002e620000000000 */
[----:B----4-:R-:W-:Y:S11]  /*4030*/  LOP3.LUT P0, RZ, R10, 0x1, RZ, 0xc0, !PT ;  /* 0x000000010aff7812 */ /* 0x010ff6000780c0ff */
[----:B------:R-:W-:Y:S02]  /*4040*/  @!UPT UIADD3 URZ, UPT, UPT, URZ, URZ, URZ ;  /* 0x000000fffffff290 */ /* 0x000fe4000fffe0ff */
[----:B-1----:R-:W-:Y:S01]  /*4050*/  VOTEU.ANY UP1, P0 ;  /* 0x0000000000ff7886 */ /* 0x002fe20000020100 */
[----:B------:R-:W-:Y:S11]  /*4060*/  PLOP3.LUT P0, PT, PT, PT, UP1, 0x80, 0x8 ;  /* 0x000000000008781c */ /* 0x000ff60003f0f018 */
[----:B------:R-:W-:Y:S02]  /*4070*/  @!UPT UIADD3 URZ, UPT, UPT, URZ, URZ, URZ ;  /* 0x000000fffffff290 */ /* 0x000fe4000fffe0ff */
[----:B---3--:R-:W-:Y:S02]  /*4080*/  @P0 SHF.R.U32.HI R0, RZ, 0x10, R9 ;  /* 0x00000010ff000819 */ /* 0x008fe40000011609 */
[----:B------:R-:W-:Y:S02]  /*4090*/  @P0 MOV R6, R8 ;  /* 0x0000000800060202 */ /* 0x000fe40000000f00 */
[----:B------:R-:W-:Y:S01]  /*40a0*/  @P0 R2UR UR4, R0 ;  /* 0x00000000000402ca */ /* 0x000fe200000e0000 */
[----:B------:R-:W-:Y:S01]  /*40b0*/  VIADD R0, R7, 0x60 ;  /* 0x0000006007007836 */ /* 0x000fe20000000000 */
[----:B------:R-:W-:Y:S02]  /*40c0*/  @P0 LOP3.LUT R8, R9, 0xffff, RZ, 0xc0, !PT ;  /* 0x0000ffff09080812 */ /* 0x000fe400078ec0ff */
[----:B------:R-:W-:Y:S02]  /*40d0*/  @P0 R2UR UR6, R6 ;  /* 0x00000000060602ca */ /* 0x000fe400000e0000 */
[----:B------:R-:W-:Y:S02]  /*40e0*/  PRMT R0, RZ, 0x654, R0 ;  /* 0x00000654ff007816 */ /* 0x000fe40000000000 */
[----:B------:R-:W-:Y:S02]  /*40f0*/  @P0 R2UR UR5, R8 ;  /* 0x00000000080502ca */ /* 0x000fe400000e0000 */
[----:B------:R1:W-:Y:S03]  /*4100*/  SYNCS.ARRIVE.TRANS64.RED.A1T0 RZ, [R0+URZ], RZ ;  /* 0x000000ff00ff79a7 */ /* 0x0003e600081004ff */
[----:B------:R-:W-:Y:S04]  /*4110*/  @UP1 UMOV UR24, UR4 ;  /* 0x0000000400181c82 */ /* 0x000fe80008000000 */
[----:B------:R-:W-:Y:S04]  /*4120*/  @UP1 UMOV UR13, UR6 ;  /* 0x00000006000d1c82 */ /* 0x000fe80008000000 */
[----:B------:R-:W-:Y:S01]  /*4130*/  @UP1 UMOV UR7, UR5 ;  /* 0x0000000500071c82 */ /* 0x000fe20008000000 */
[----:B------:R-:W-:Y:S05]  /*4140*/  BRA.U !UP0, `(.L_x_75) ;  /* 0x0000000108a47547 */ /* 0x000fea000b800000 */
[----:B------:R-:W-:Y:S02]  /*4150*/  UIMAD.WIDE.U32 UR10, UR7, UR31, URZ ;  /* 0x0000001f070a72a5 */ /* 0x000fe4000f8e00ff */
[----:B------:R-:W-:Y:S02]  /*4160*/  UIMAD.WIDE.U32 UR18, UR13, UR28, URZ ;  /* 0x0000001c0d1272a5 */ /* 0x000fe4000f8e00ff */
[----:B------:R-:W-:Y:S02]  /*4170*/  USEL UR4, UR25, UR27, !UP5 ;  /* 0x0000001b19047287 */ /* 0x000fe4000e800000 */
[----:B------:R-:W-:Y:S02]  /*4180*/  USEL UR8, UR26, UR32, !UP6 ;  /* 0x000000201a087287 */ /* 0x000fe4000f000000 */
[----:B--2---:R-:W-:Y:S02]  /*4190*/  UIMAD.WIDE.U32 UR20, UR4, UR14, URZ ;  /* 0x0000000e041472a5 */ /* 0x004fe4000f8e00ff */
[----:B------:R-:W-:Y:S01]  /*41a0*/  UIMAD.WIDE.U32 UR22, UR8, UR14, URZ ;  /* 0x0000000e081672a5 */ /* 0x000fe2000f8e00ff */
[----:B------:R-:W-:Y:S02]  /*41b0*/  UMOV UR5, UR11 ;  /* 0x0000000b00057c82 */ /* 0x000fe40008000000 */
[----:B------:R-:W-:Y:S03]  /*41c0*/  USHF.R.U32.HI UR6, URZ, UR35, UR5 ;  /* 0x00000023ff067299 */ /* 0x000fe60008011605 */
[----:B------:R-:W-:Y:S01]  /*41d0*/  UMOV UR5, UR19 ;  /* 0x0000001300057c82 */ /* 0x000fe20008000000 */
[----:B------:R-:W-:Y:S02]  /*41e0*/  USEL UR6, UR7, UR6, !UP5 ;  /* 0x0000000607067287 */ /* 0x000fe4000e800000 */
[----:B------:R-:W-:Y:S02]  /*41f0*/  USHF.R.U32.HI UR9, URZ, UR29, UR5 ;  /* 0x0000001dff097299 */ /* 0x000fe40008011605 */
[----:B------:R-:W-:Y:S01]  /*4200*/  UIMAD.WIDE.U32 UR10, UR6, UR14, URZ ;  /* 0x0000000e060a72a5 */ /* 0x000fe2000f8e00ff */
[----:B------:R-:W-:Y:S02]  /*4210*/  UMOV UR5, UR21 ;  /* 0x0000001500057c82 */ /* 0x000fe40008000000 */
[----:B------:R-:W-:Y:S03]  /*4220*/  @UP4 USHF.R.U32.HI UR4, URZ, UR15, UR5 ;  /* 0x0000000fff044299 */ /* 0x000fe60008011605 */
[----:B------:R-:W-:Y:S01]  /*4230*/  UMOV UR5, UR23 ;  /* 0x0000001700057c82 */ /* 0x000fe20008000000 */
[----:B------:R-:W-:Y:S02]  /*4240*/  UIMAD UR4, UR40, UR4, URZ ;  /* 0x00000004280472a4 */ /* 0x000fe4000f8e02ff */
[----:B------:R-:W-:Y:S02]  /*4250*/  @UP4 USHF.R.U32.HI UR8, URZ, UR15, UR5 ;  /* 0x0000000fff084299 */ /* 0x000fe40008011605 */
[----:B------:R-:W-:Y:S02]  /*4260*/  USEL UR5, UR13, UR9, !UP6 ;  /* 0x000000090d057287 */ /* 0x000fe4000f000000 */
[----:B------:R-:W-:Y:S02]  /*4270*/  UIMAD UR9, UR40, UR8, URZ ;  /* 0x00000008280972a4 */ /* 0x000fe4000f8e02ff */
[----:B------:R-:W-:Y:S03]  /*4280*/  UISETP.GE.AND UP0, UPT, UR6, UR4, UPT ;  /* 0x000000040600728c */ /* 0x000fe6000bf06270 */
[----:B------:R-:W-:Y:S01]  /*4290*/  UMOV UR4, UR11 ;  /* 0x0000000b00047c82 */ /* 0x000fe20008000000 */
[----:B------:R-:W-:Y:S02]  /*42a0*/  UISETP.GE.OR UP0, UPT, UR5, UR9, UP0 ;  /* 0x000000090500728c */ /* 0x000fe40008706670 */
[----:B------:R-:W-:Y:S02]  /*42b0*/  USHF.R.U32.HI UR4, URZ, UR15, UR4 ;  /* 0x0000000fff047299 */ /* 0x000fe40008011604 */
[----:B------:R-:W-:Y:S02]  /*42c0*/  UIMAD.WIDE.U32 UR10, UR5, UR14, URZ ;  /* 0x0000000e050a72a5 */ /* 0x000fe4000f8e00ff */
[----:B------:R-:W-:Y:S04]  /*42d0*/  USEL UR12, UR6, UR4, !UP4 ;  /* 0x00000004060c7287 */ /* 0x000fe8000e000000 */
[----:B------:R-:W-:Y:S01]  /*42e0*/  UIADD3 UR9, UPT, UPT, -UR12, URZ, URZ ;  /* 0x000000ff0c097290 */ /* 0x000fe2000fffe1ff */
[----:B------:R-:W-:Y:S02]  /*42f0*/  @!UP0 UMOV UR4, UR11 ;  /* 0x0000000b00048c82 */ /* 0x000fe40008000000 */
[----:B------:R-:W-:Y:S02]  /*4300*/  @!UP0 USHF.R.U32.HI UR4, URZ, UR15, UR4 ;  /* 0x0000000fff048299 */ /* 0x000fe40008011604 */
[----:B------:R-:W-:Y:S02]  /*4310*/  UIMAD UR9, UR40, UR9, UR6 ;  /* 0x00000009280972a4 */ /* 0x000fe4000f8e0206 */
[----:B------:R-:W-:Y:S04]  /*4320*/  @!UP0 USEL UR4, UR5, UR4, !UP4 ;  /* 0x0000000405048287 */ /* 0x000fe8000e000000 */
[----:B------:R-:W-:Y:S02]  /*4330*/  @!UP0 UIMAD UR9, UR8, UR9, UR4 ;  /* 0x00000009080982a4 */ /* 0x000fe4000f8e0204 */
[----:B------:R-:W-:Y:S02]  /*4340*/  @!UP0 UIADD3 UR10, UPT, UPT, UR12, -UR4, URZ ;  /* 0x800000040c0a8290 */ /* 0x000fe4000fffe0ff */
[----:B------:R-:W-:Y:S02]  /*4350*/  UIADD3 UR4, UPT, UPT, -UR5, URZ, URZ ;  /* 0x000000ff05047290 */ /* 0x000fe4000fffe1ff */
[----:B------:R-:W-:Y:S02]  /*4360*/  UIADD3 UR8, UPT, UPT, -UR6, URZ, URZ ;  /* 0x000000ff06087290 */ /* 0x000fe4000fffe1ff */
[----:B------:R-:W-:Y:S02]  /*4370*/  @!UP0 UIMAD UR6, UR10, UR40, UR5 ;  /* 0x000000280a0682a4 */ /* 0x000fe4000f8e0205 */
[----:B------:R-:W-:Y:S02]  /*4380*/  UIMAD UR13, UR16, UR4, UR13 ;  /* 0x00000004100d72a4 */ /* 0x000fe4000f8e020d */
[----:B------:R-:W-:Y:S01]  /*4390*/  UIMAD UR7, UR30, UR8, UR7 ;  /* 0x000000081e0772a4 */ /* 0x000fe2000f8e0207 */
[----:B------:R-:W-:Y:S02]  /*43a0*/  @!UP0 UMOV UR5, UR9 ;  /* 0x0000000900058c82 */ /* 0x000fe40008000000 */
[----:B------:R-:W-:Y:S02]  /*43b0*/  UIMAD UR13, UR5, UR16, UR13 ;  /* 0x00000010050d72a4 */ /* 0x000fe4000f8e020d */
[----:B------:R-:W-:Y:S11]  /*43c0*/  UIMAD UR7, UR6, UR30, UR7 ;  /* 0x0000001e060772a4 */ /* 0x000ff6000f8e0207 */
[----:B------:R-:W-:Y:S01]  /*43d0*/  @!UPT UIADD3 URZ, UPT, UPT, URZ, URZ, URZ ;  /* 0x000000fffffff290 */ /* 0x000fe2000fffe0ff */
.L_x_75:
[----:B------:R-:W3:Y:S01]  /*43e0*/  @!UP2 LDCU.128 UR20, c[0x0][0xb10] ;  /* 0x00016200ff14a7ac */ /* 0x000ee20008000c00 */
[C---:B------:R-:W-:Y:S02]  /*43f0*/  ISETP.NE.U32.AND P1, PT, R4.reuse, RZ, PT ;  /* 0x000000ff0400720c */ /* 0x040fe40003f25070 */
[----:B------:R-:W-:Y:S02]  /*4400*/  ISETP.NE.U32.AND P0, PT, R4, RZ, PT ;  /* 0x000000ff0400720c */ /* 0x000fe40003f05070 */
[C---:B------:R-:W-:Y:S02]  /*4410*/  ISETP.NE.AND.EX P1, PT, R5.reuse, RZ, PT, P1 ;  /* 0x000000ff0500720c */ /* 0x040fe40003f25310 */
[----:B------:R-:W-:Y:S01]  /*4420*/  ISETP.NE.AND.EX P0, PT, R5, RZ, PT, P0 ;  /* 0x000000ff0500720c */ /* 0x000fe20003f05300 */
[----:B------:R-:W4:Y:S01]  /*4430*/  @!UP2 LDCU UR5, c[0x0][0xb0c] ;  /* 0x00016180ff05a7ac */ /* 0x000f220008000800 */
[----:B------:R-:W-:Y:S01]  /*4440*/  SHF.L.U32 R6, R15, 0x1f, RZ ;  /* 0x0000001f0f067819 */ /* 0x000fe200000006ff */
[----:B---3--:R-:W-:Y:S07]  /*4450*/  UIMAD.WIDE.U32 UR8, UR13, UR20, URZ ;  /* 0x000000140d0872a5 */ /* 0x008fee000f8e00ff */
[----:B------:R-:W-:Y:S01]  /*4460*/  @!UP2 UMOV UR4, UR9 ;  /* 0x000000090004ac82 */ /* 0x000fe20008000000 */
[----:B----4-:R-:W-:Y:S02]  /*4470*/  @!UP2 UISETP.NE.AND UP0, UPT, UR5, 0x1, UPT ;  /* 0x000000010500a88c */ /* 0x010fe4000bf05270 */
[----:B------:R-:W-:Y:S02]  /*4480*/  @!UP2 USHF.R.U32.HI UR4, URZ, UR21, UR4 ;  /* 0x00000015ff04a299 */ /* 0x000fe40008011604 */
[----:B------:R-:W-:Y:S02]  /*4490*/  UIMAD.WIDE.U32 UR8, UR7, UR23, URZ ;  /* 0x00000017070872a5 */ /* 0x000fe4000f8e00ff */
[----:B------:R-:W-:Y:S02]  /*44a0*/  @!UP2 USEL UR10, UR13, UR4, !UP0 ;  /* 0x000000040d0aa287 */ /* 0x000fe4000c000000 */
[----:B------:R-:W-:Y:S03]  /*44b0*/  @!UP2 UISETP.NE.AND UP0, UPT, UR22, 0x1, UPT ;  /* 0x000000011600a88c */ /* 0x000fe6000bf05270 */
[----:B------:R-:W-:Y:S02]  /*44c0*/  @!UP2 UMOV UR6, UR9 ;  /* 0x000000090006ac82 */ /* 0x000fe40008000000 */
[----:B------:R-:W3:Y:S02]  /*44d0*/  @!UP2 LDCU UR4, c[0x0][0xb20] ;  /* 0x00016400ff04a7ac */ /* 0x000ee40008000800 */
[----:B---3--:R-:W-:Y:S04]  /*44e0*/  @!UP2 USHF.R.U32.HI UR6, URZ, UR4, UR6 ;  /* 0x00000004ff06a299 */ /* 0x008fe80008011606 */
[----:B------:R-:W-:Y:S04]  /*44f0*/  @!UP2 USEL UR6, UR7, UR6, !UP0 ;  /* 0x000000060706a287 */ /* 0x000fe8000c000000 */
[----:B------:R-:W-:Y:S02]  /*4500*/  @!UP2 UIADD3 UR4, UPT, UPT, -UR10, UR6, URZ ;  /* 0x000000060a04a290 */ /* 0x000fe4000fffe1ff */
[----:B------:R-:W-:Y:S02]  /*4510*/  @!UP2 UIADD3 UR6, UPT, UPT, UR10, -UR6, URZ ;  /* 0x800000060a06a290 */ /* 0x000fe4000fffe0ff */
[----:B------:R-:W-:Y:S02]  /*4520*/  @!UP2 UIMAD UR13, UR4, UR5, UR13 ;  /* 0x00000005040da2a4 */ /* 0x000fe4000f8e020d */
[----:B------:R-:W-:Y:S01]  /*4530*/  @!UP2 UIMAD UR7, UR6, UR22, UR7 ;  /* 0x000000160607a2a4 */ /* 0x000fe2000f8e0207 */
[----:B------:R-:W-:Y:S11]  /*4540*/  BRA.U UP3, `(.L_x_76) ;  /* 0x0000000103107547 */ /* 0x000ff6000b800000 */
[----:B------:R-:W-:Y:S04]  /*4550*/  MOV R7, UR34 ;  /* 0x0000002200077c02 */ /* 0x000fe80008000f00 */
[----:B------:R-:W-:Y:S04]  /*4560*/  SHF.L.U32 R7, R7, 0x1f, RZ ;  /* 0x0000001f07077819 */ /* 0x000fe800000006ff */
[----:B------:R-:W3:Y:S02]  /*4570*/  SYNCS.PHASECHK.TRANS64.TRYWAIT P2, [UR17+0x48], R7 ;  /* 0x00004807ff0075a7 */ /* 0x000ee40008041111 */
[----:B---3--:R-:W-:Y:S05]  /*4580*/  @!P2 BRA `(.L_x_77) ;  /* 0x000000280024a947 */ /* 0x008fea0003800000 */
.L_x_76:
[----:B------:R-:W-:Y:S05]  /*4590*/  @!P1 BRA `(.L_x_78) ;  /* 0x0000000000309947 */ /* 0x000fea0003800000 */
[----:B------:R-:W-:Y:S01]  /*45a0*/  ISETP.NE.U32.AND P1, PT, R2, RZ, PT ;  /* 0x000000ff0200720c */ /* 0x000fe20003f25070 */
[----:B------:R-:W3:Y:S01]  /*45b0*/  LDCU.64 UR4, c[0x0][0x358] ;  /* 0x00006b00ff0477ac */ /* 0x000ee20008000a00 */
[----:B------:R-:W-:Y:S02]  /*45c0*/  IMAD.MOV.U32 R79, RZ, RZ, 0x1 ;  /* 0x00000001ff4f7424 */ /* 0x000fe400078e00ff */
[----:B------:R-:W-:Y:S11]  /*45d0*/  ISETP.NE.AND.EX P1, PT, R3, RZ, PT, P1 ;  /* 0x000000ff0300720c */ /* 0x000ff60003f25310 */
[----:B------:R-:W-:Y:S02]  /*45e0*/  @!UPT UIADD3 URZ, UPT, UPT, URZ, URZ, URZ ;  /* 0x000000fffffff290 */ /* 0x000fe4000fffe0ff */
[----:B------:R-:W4:Y:S01]  /*45f0*/  @P1 LDC.64 R8, c[0x0][0x888] ;  /* 0x00022200ff081b82 */ /* 0x000f220000000a00 */
[----:B-1----:R-:W-:Y:S04]  /*4600*/  @P1 IMAD R0, R4, UR36, RZ ;  /* 0x0000002404001c24 */ /* 0x002fe8000f8e02ff */
[----:B----4-:R-:W-:Y:S04]  /*4610*/  @P1 IMAD.WIDE R8, R0, 0x4, R8 ;  /* 0x0000000400081825 */ /* 0x010fe800078e0208 */
[----:B------:R-:W-:Y:S01]  /*4620*/  HFMA2 R0, -RZ, RZ, 0, 5.9604644775390625e-08 ;  /* 0x00000001ff007431 */ /* 0x000fe200000001ff */
[----:B---3-5:R3:W5:Y:S04]  /*4630*/  @P1 LDG.E R39, desc[UR4][R8.64] ;  /* 0x0000000408271981 */ /* 0x028768000c1e1900 */
[----:B------:R-:W-:Y:S01]  /*4640*/  @!P1 PRMT R79, R0, 0x7610, R79 ;  /* 0x00007610004f9816 */ /* 0x000fe2000000004f */
[----:B---3--:R-:W4:Y:S06]  /*4650*/  @!P1 LDC R39, c[0x0][0x880] ;  /* 0x00022000ff279b82 */ /* 0x008f2c0000000800 */
.L_x_78:
[----:B----45:R-:W-:Y:S01]  /*4660*/  @!P0 FSETP.EQ.AND P1, PT, R39, RZ, PT ;  /* 0x000000ff2700820b */ /* 0x030fe20003f22000 */
[----:B------:R-:W-:Y:S01]  /*4670*/  @!UPT UIADD3 URZ, UPT, UPT, URZ, URZ, URZ ;  /* 0x000000fffffff290 */ /* 0x000fe2000fffe0ff */
[----:B------:R-:W-:Y:S11]  /*4680*/  @!P0 BRA `(.L_x_79) ;  /* 0x0000000000188947 */ /* 0x000ff60003800000 */
[----:B------:R-:W-:Y:S02]  /*4690*/  LOP3.LUT P0, RZ, R79, 0xff, RZ, 0xc0, !PT ;  /* 0x000000ff4fff7812 */ /* 0x000fe4000780c0ff */
[----:B------:R-:W-:Y:S04]  /*46a0*/  ISETP.NE.U32.AND P1, PT, R2, RZ, PT ;  /* 0x000000ff0200720c */ /* 0x000fe80003f25070 */
[----:B------:R-:W-:Y:S04]  /*46b0*/  ISETP.NE.AND.EX P1, PT, R3, RZ, PT, P1 ;  /* 0x000000ff0300720c */ /* 0x000fe80003f25310 */
[----:B------:R-:W-:Y:S03]  /*46c0*/  PLOP3.LUT P1, PT, P1, PT, PT, 0x8, 0x80 ;  /* 0x000000000080781c */ /* 0x000fe60000f2e170 */
[----:B------:R-:W-:Y:S11]  /*46d0*/  @P0 FSETP.EQ.AND P1, PT, R39, RZ, PT ;  /* 0x000000ff2700020b */ /* 0x000ff60003f22000 */
[----:B------:R-:W-:Y:S02]  /*46e0*/  @!UPT UIADD3 URZ, UPT, UPT, URZ, URZ, URZ ;  /* 0x000000fffffff290 */ /* 0x000fe4000fffe0ff */
.L_x_79:
[----:B------:R-:W3:Y:S01]  /*46f0*/  SYNCS.PHASECHK.TRANS64.TRYWAIT P0, [UR17+0x38], R6 ;  /* 0x00003806ff0075a7 */ /* 0x000ee20008001111 */
[----:B------:R-:W-:Y:S02]  /*4700*/  ELECT P2, URZ, PT ;  /* 0x0000000000ff782f */ /* 0x000fe40003840000 */
[----:B------:R-:W-:Y:S01]  /*4710*/  IADD3 R14, PT, PT, R14, 0x1, RZ ;  /* 0x000000010e0e7810 */ /* 0x000fe20007ffe0ff */
[----:B---3--:R-:W-:Y:S10]  /*4720*/  @!P0 BRA `(.L_x_80) ;  /* 0x0000002400d48947 */ /* 0x008ff40003800000 */
.L_x_129:
[----:B------:R-:W-:Y:S01]  /*4730*/  PLOP3.LUT P1, PT, P1, P2, PT, 0xf2, 0x2f ;  /* 0x00000000002f781c */ /* 0x000fe20000f25e72 */
[----:B------:R-:W-:Y:S01]  /*4740*/  UMOV UR18, 0x0 ;  /* 0x0000000000127882 */ /* 0x000fe20000000000 */
[----:B------:R-:W-:Y:S01]  /*4750*/  UMOV UR19, 0x10000000 ;  /* 0x1000000000137882 */ /* 0x000fe20000000000 */
[----:B------:R-:W-:Y:S01]  /*4760*/  UMOV UR12, UR36 ;  /* 0x00000024000c7c82 */ /* 0x000fe20008000000 */
[----:B------:R-:W-:Y:S01]  /*4770*/  LOP3.LUT R15, R15, 0x1, RZ, 0x3c, !PT ;  /* 0x000000010f0f7812 */ /* 0x000fe200078e3cff */
[----:B------:R-:W-:Y:S01]  /*4780*/  UPLOP3.LUT UP3, UPT, UPT, UPT, UPT, 0x80, 0x8 ;  /* 0x000000000008789c */ /* 0x000fe20003f6f070 */
[----:B------:R-:W-:Y:S07]  /*4790*/  UMOV UR36, UR24 ;  /* 0x0000001800247c82 */ /* 0x000fee0008000000 */
[----:B-1----:R-:W-:Y:S01]  /*47a0*/  @!P1 IADD3 R6, P0, PT, R16, 0x580, RZ ;  /* 0x0000058010069810 */ /* 0x002fe20007f1e0ff */
[----:B------:R-:W-:Y:S03]  /*47b0*/  VOTEU.ALL UP0, P1 ;  /* 0x0000000000ff7886 */ /* 0x000fe60000800000 */
[----:B------:R-:W-:Y:S01]  /*47c0*/  @!P1 R2UR UR5, R6 ;  /* 0x00000000060592ca */ /* 0x000fe200000e0000 */
[----:B------:R-:W-:Y:S01]  /*47d0*/  @!P1 IMAD.X R0, RZ, RZ, R17, P0 ;  /* 0x000000ffff009224 */ /* 0x000fe200000e0611 */
[----:B------:R-:W-:Y:S01]  /*47e0*/  @!UP0 USHF.L.U32 UR10, UR45, 0x6, URZ ;  /* 0x000000062d0a8899 */ /* 0x000fe200080006ff */
[----:B------:R-:W-:Y:S01]  /*47f0*/  ISETP.NE.AND P0, PT, R14, 0x2, PT ;  /* 0x000000020e00780c */ /* 0x000fe20003f05270 */
[----:B------:R-:W-:Y:S02]  /*4800*/  @!UP0 USHF.L.U32 UR11, UR46, 0x6, URZ ;  /* 0x000000062e0b8899 */ /* 0x000fe400080006ff */
[----:B------:R-:W-:Y:S01]  /*4810*/  @!P1 R2UR UR4, R0 ;  /* 0x00000000000492ca */ /* 0x000fe200000e0000 */
[----:B------:R-:W-:Y:S01]  /*4820*/  @!UP0 UIADD3 UR8, UPT, UPT, UR17, 0x200, URZ ;  /* 0x0000020011088890 */ /* 0x000fe2000fffe0ff */
[----:B------:R-:W-:Y:S01]  /*4830*/  SEL R0, RZ, 0x1, P0 ;  /* 0x00000001ff007807 */ /* 0x000fe20000000000 */
[----:B------:R-:W-:Y:S01]  /*4840*/  @!UP0 UIADD3 UR9, UPT, UPT, UR17, 0x30, URZ ;  /* 0x0000003011098890 */ /* 0x000fe2000fffe0ff */
[----:B------:R-:W-:Y:S01]  /*4850*/  SEL R14, R14, RZ, P0 ;  /* 0x000000ff0e0e7207 */ /* 0x000fe20000000000 */
[----:B------:R-:W-:Y:S01]  /*4860*/  VOTEU.ALL UP0, P1 ;  /* 0x0000000000ff7886 */ /* 0x000fe20000800000 */
[----:B------:R-:W-:Y:S01]  /*4870*/  LOP3.LUT R13, R13, R0, RZ, 0x3c, !PT ;  /* 0x000000000d0d7212 */ /* 0x000fe200078e3cff */
[----:B------:R-:W-:Y:S01]  /*4880*/  IMAD.U32 R6, RZ, RZ, UR5 ;  /* 0x00000005ff067e24 */ /* 0x000fe2000f8e00ff */
[----:B------:R-:W-:Y:S02]  /*4890*/  UIADD3 UR45, UPT, UPT, UR7, UR60, URZ ;  /* 0x0000003c072d7290 */ /* 0x000fe4000fffe0ff */
[----:B------:R-:W-:Y:S03]  /*48a0*/  UIADD3 UR46, UPT, UPT, UR13, UR57, URZ ;  /* 0x000000390d2e7290 */ /* 0x000fe6000fffe0ff */
[----:B------:R-:W-:Y:S01]  /*48b0*/  IMAD.U32 R7, RZ, RZ, UR4 ;  /* 0x00000004ff077e24 */ /* 0x000fe2000f8e00ff */
[----:B------:R-:W-:Y:S04]  /*48c0*/  @!P1 R2UR UR4, R6 ;  /* 0x00000000060492ca */ /* 0x000fe800000e0000 */
[----:B------:R-:W-:Y:S11]  /*48d0*/  @!P1 R2UR UR5, R7 ;  /* 0x00000000070592ca */ /* 0x000ff600000e0000 */
[----:B------:R-:W-:Y:S02]  /*48e0*/  @!UPT UIADD3 URZ, UPT, UPT, URZ, URZ, URZ ;  /* 0x000000fffffff290 */ /* 0x000fe4000fffe0ff */
[----:B------:R3:W-:Y:S01]  /*48f0*/  @!UP0 UTMALDG.3D [UR8], [UR4], desc[UR18] ;  /* 0x00001208040085b4 */ /* 0x0007e20008011000 */
[----:B------:R3:W-:Y:S01]  /*4900*/  @!P1 SYNCS.ARRIVE.TRANS64.RED.A0TR RZ, [UR17+0x30], R12 ;  /* 0x0000300cffff99a7 */ /* 0x0007e20008300411 */
[----:B------:R-:W-:Y:S01]  /*4910*/  SYNCS.ARRIVE.TRANS64.RED.A1T0 RZ, [UR48], RZ ;  /* 0x000000ffffff79a7 */ /* 0x000fe20008100430 */
[----:B------:R-:W-:Y:S05]  /*4920*/  BRA.U UP1, `(.L_x_81) ;  /* 0xfffffff5018c7547 */ /* 0x000fea000b83ffff */
[----:B------:R-:W-:Y:S07]  /*4930*/  MOV R0, UR17 ;  /* 0x0000001100007c02 */ /* 0x000fee0008000f00 */
.L_x_82:
[----:B-1----:R-:W-:-:S04]  /*4940*/  SHF.L.U32 R2, R15, 0x1f, RZ ;  /* 0x0000001f0f027819 */ /* 0x002fc800000006ff */
[----:B------:R1:W4:Y:S03]  /*4950*/  SYNCS.PHASECHK.TRANS64.TRYWAIT P0, [R0+URZ+0x38], R2 ;  /* 0x00003802000075a7 */ /* 0x00032600080011ff */
[----:B----4-:R-:W-:Y:S05]  /*4960*/  @!P0 NANOSLEEP.SYNCS 0x989680 ;  /* 0x009896800000895d */ /* 0x010fea0003900000 */
[----:B------:R-:W4:Y:S02]  /*4970*/  @!P0 SYNCS.PHASECHK.TRANS64 P0, [R0+URZ+0x38], R2 ;  /* 0x00003802000085a7 */ /* 0x000f2400080010ff */
[----:B--234-:R-:W-:Y:S05]  /*4980*/  @P0 EXIT ;  /* 0x000000000000094d */ /* 0x01cfea0003800000 */
[----:B------:R-:W-:Y:S05]  /*4990*/  BRA `(.L_x_82) ;  /* 0xfffffffc00e87947 */ /* 0x000fea000383ffff */
.L_x_73:
[----:B------:R-:W-:-:S06]  /*49a0*/  UISETP.GE.AND UP0, UPT, UR22, 0x4, UPT ;  /* 0x000000041600788c */ /* 0x000fcc000bf06270 */
[----:B------:R-:W-:-:S13]  /*49b0*/  PLOP3.LUT P0, PT, PT, PT, UP0, 0x80, 0x8 ;  /* 0x000000000008781c */ /* 0x000fda0003f0f008 */
[----:B-1----:R-:W-:Y:S05]  /*49c0*/  @!P0 EXIT ;  /* 0x000000000000894d */ /* 0x002fea0003800000 */
[----:B------:R-:W-:Y:S01]  /*49d0*/  BAR.SYNC.DEFER_BLOCKING 0x6, 0xa0 ;  /* 0x0182800000007b1d */ /* 0x000fe20000010000 */
[C---:B------:R-:W-:Y:S02]  /*49e0*/  IMAD.SHL.U32 R7, R76.reuse, 0x40, RZ ;  /* 0x000000404c077824 */ /* 0x040fe400078e00ff */
[----:B------:R-:W-:Y:S02]  /*49f0*/  HFMA2 R81, -RZ, RZ, 0, 0 ;  /* 0x00000000ff517431 */ /* 0x000fe400000001ff */
[C---:B------:R-:W-:Y:S01]  /*4a00*/  IMAD.SHL.U32 R4, R76.reuse, 0x20, RZ ;  /* 0x000000204c047824 */ /* 0x040fe200078e00ff */
[----:B------:R-:W-:Y:S01]  /*4a10*/  CS2R R82, SRZ ;  /* 0x0000000000527805 */ /* 0x000fe2000001ff00 */
[----:B------:R-:W-:Y:S01]  /*4a20*/  IMAD.SHL.U32 R6, R76, 0x2, RZ ;  /* 0x000000024c067824 */ /* 0x000fe200078e00ff */
[----:B------:R-:W-:Y:S01]  /*4a30*/  UMOV UR44, 0x400 ;  /* 0x00000400002c7882 */ /* 0x000fe20000000000 */
[----:B------:R-:W-:Y:S01]  /*4a40*/  LOP3.LUT R5, R7, 0x180, RZ, 0xc0, !PT ;  /* 0x0000018007057812 */ /* 0x000fe200078ec0ff */
[----:B------:R-:W-:Y:S01]  /*4a50*/  ULEA UR44, UR48, UR44, 0x18 ;  /* 0x0000002c302c7291 */ /* 0x000fe2000f8ec0ff */
[----:B------:R-:W-:Y:S01]  /*4a60*/  LOP3.LUT R4, R4, 0xc00, RZ, 0xc0, !PT ;  /* 0x00000c0004047812 */ /* 0x000fe200078ec0ff */
[----:B------:R-:W1:Y:S01]  /*4a70*/  LDC.64 R72, c[0x0][0x888] ;  /* 0x00022200ff487b82 */ /* 0x000e620000000a00 */
[----:B------:R-:W-:Y:S01]  /*4a80*/  LOP3.LUT R6, R5, 0x20, R6, 0xf8, !PT ;  /* 0x0000002005067812 */ /* 0x000fe200078ef806 */
[----:B------:R-:W-:Y:S01]  /*4a90*/  IMAD.SHL.U32 R5, R76, 0x8, RZ ;  /* 0x000000084c057824 */ /* 0x000fe200078e00ff */
[----:B------:R-:W-:Y:S01]  /*4aa0*/  LOP3.LUT R4, R4, 0x40, R7, 0xf8, !PT ;  /* 0x0000004004047812 */ /* 0x000fe200078ef807 */
[----:B------:R-:W-:Y:S01]  /*4ab0*/  IMAD.U32 R37, R76, 0x10000, RZ ;  /* 0x000100004c257824 */ /* 0x000fe200078e00ff */
[----:B------:R-:W-:Y:S01]  /*4ac0*/  UIADD3 UR4, UPT, UPT, UR44, 0x1200, URZ ;  /* 0x000012002c047890 */ /* 0x000fe2000fffe0ff */
[----:B------:R-:W-:Y:S01]  /*4ad0*/  IMAD.MOV.U32 R36, RZ, RZ, RZ ;  /* 0x000000ffff247224 */ /* 0x000fe200078e00ff */
[----:B------:R-:W-:Y:S01]  /*4ae0*/  LOP3.LUT R5, R6, 0x30, R5, 0x78, !PT ;  /* 0x0000003006057812 */ /* 0x000fe200078e7805 */
[----:B------:R-:W2:Y:S01]  /*4af0*/  LDC.64 R74, c[0x0][0x890] ;  /* 0x00022400ff4a7b82 */ /* 0x000ea20000000a00 */
[----:B------:R-:W-:Y:S01]  /*4b00*/  LOP3.LUT R4, R4, 0x200, R7, 0xf8, !PT ;  /* 0x0000020004047812 */ /* 0x000fe200078ef807 */
[----:B------:R-:W-:Y:S01]  /*4b10*/  IMAD.MOV.U32 R84, RZ, RZ, RZ ;  /* 0x000000ffff547224 */ /* 0x000fe200078e00ff */
[----:B------:R-:W-:Y:S01]  /*4b20*/  LOP3.LUT R37, R37, 0x600000, RZ, 0xc0, !PT ;  /* 0x0060000025257812 */ /* 0x000fe200078ec0ff */
[----:B------:R-:W-:Y:S01]  /*4b30*/  IMAD.U32 R85, RZ, RZ, UR4 ;  /* 0x00000004ff557e24 */ /* 0x000fe2000f8e00ff */
[----:B------:R-:W-:Y:S01]  /*4b40*/  LOP3.LUT R78, R4, R5, RZ, 0xfc, !PT ;  /* 0x00000005044e7212 */ /* 0x000fe200078efcff */
[----:B------:R-:W3:Y:S01]  /*4b50*/  LDS R0, [UR44+0x100] ;  /* 0x0001002cff007984 */ /* 0x000ee20008000800 */
[----:B------:R-:W-:Y:S01]  /*4b60*/  IMAD.SHL.U32 R4, R76, 0x10, RZ ;  /* 0x000000104c047824 */ /* 0x000fe200078e00ff */
[----:B------:R-:W4:Y:S01]  /*4b70*/  LDC.64 R70, c[0x0][0x8b0] ;  /* 0x00022c00ff467b82 */ /* 0x000f220000000a00 */
[----:B------:R-:W-:Y:S01]  /*4b80*/  IADD3 R77, PT, PT, R78, UR44, RZ ;  /* 0x0000002c4e4d7c10 */ /* 0x000fe2000fffe0ff */
[----:B------:R-:W1:Y:S02]  /*4b90*/  LDCU UR50, c[0x0][0x370] ;  /* 0x00006e00ff3277ac */ /* 0x000e640008000800 */
[----:B------:R-:W-:Y:S01]  /*4ba0*/  LOP3.LUT R4, R4, 0x20, RZ, 0xc0, !PT ;  /* 0x0000002004047812 */ /* 0x000fe200078ec0ff */
[----:B------:R-:W1:Y:S03]  /*4bb0*/  LDCU.64 UR62, c[0x0][0x348] ;  /* 0x00006900ff3e77ac */ /* 0x000e660008000a00 */
[----:B------:R-:W1:Y:S01]  /*4bc0*/  LDC.64 R68, c[0x0][0x8a8] ;  /* 0x00022a00ff447b82 */ /* 0x000e620000000a00 */
[----:B------:R-:W-:Y:S01]  /*4bd0*/  IADD3 R77, PT, PT, -R4, 0x200, R77 ;  /* 0x00000200044d7810 */ /* 0x000fe20007ffe14d */
[----:B------:R-:W1:Y:S01]  /*4be0*/  LDCU UR41, c[0x0][0xb0c] ;  /* 0x00016180ff2977ac */ /* 0x000e620008000800 */
[----:B------:R-:W1:Y:S01]  /*4bf0*/  LDCU UR39, c[0x0][0xb30] ;  /* 0x00016600ff2777ac */ /* 0x000e620008000800 */
[----:B------:R-:W1:Y:S01]  /*4c00*/  LDCU.64 UR58, c[0x0][0x888] ;  /* 0x00011100ff3a77ac */ /* 0x000e620008000a00 */
[----:B------:R-:W1:Y:S01]  /*4c10*/  LDCU.64 UR42, c[0x0][0xb28] ;  /* 0x00016500ff2a77ac */ /* 0x000e620008000a00 */
[----:B------:R-:W1:Y:S01]  /*4c20*/  LDCU.128 UR52, c[0x0][0xb10] ;  /* 0x00016200ff3477ac */ /* 0x000e620008000c00 */
[----:B------:R-:W1:Y:S01]  /*4c30*/  LDCU UR49, c[0x0][0x374] ;  /* 0x00006e80ff3177ac */ /* 0x000e620008000800 */
[----:B------:R-:W-:Y:S01]  /*4c40*/  UIADD3 UR56, UPT, UPT, UR44, 0x200, URZ ;  /* 0x000002002c387890 */ /* 0x000fe2000fffe0ff */
[----:B---3--:R-:W-:-:S11]  /*4c50*/  IMAD.IADD R37, R0, 0x1, R37 ;  /* 0x0000000100257824 */ /* 0x008fd600078e0225 */
.L_x_100:
[----:B------:R-:W-:Y:S02]  /*4c60*/  LEA R3, R81, UR44, 0x3 ;  /* 0x0000002c51037c11 */ /* 0x000fe4000f8e18ff */
[----:B------:R-:W-:Y:S02]  /*4c70*/  SHF.L.U32 R0, R83, 0x1f, RZ ;  /* 0x0000001f53007819 */ /* 0x000fe400000006ff */
[----:B-1----:R-:W-:Y:S02]  /*4c80*/  LEA R4, R81, UR44, 0x4 ;  /* 0x0000002c51047c11 */ /* 0x002fe4000f8e20ff */
[----:B------:R-:W3:Y:S02]  /*4c90*/  SYNCS.PHASECHK.TRANS64.TRYWAIT P0, [R3+URZ+0x50], R0 ;  /* 0x00005000030075a7 */ /* 0x000ee400080011ff */
[----:B--23--:R-:W-:Y:S05]  /*4ca0*/  @!P0 BRA `(.L_x_83) ;  /* 0x00000020008c8947 */ /* 0x00cfea0003800000 */
.L_x_130:
[----:B------:R-:W1:Y:S01]  /*4cb0*/  LDS.128 R4, [R4+0xe0] ;  /* 0x0000e00004047984 */ /* 0x000e620000000c00 */
[----:B------:R-:W-:Y:S01]  /*4cc0*/  UISETP.GE.AND UP0, UPT, UR40, 0x1, UPT ;  /* 0x000000012800788c */ /* 0x000fe2000bf06270 */
[----:B------:R-:W-:Y:S01]  /*4cd0*/  @!PT LDS RZ, [RZ] ;  /* 0x00000000fffff984 */ /* 0x000fe20000000800 */
[----:B------:R-:W-:Y:S01]  /*4ce0*/  @!PT LDS RZ, [RZ] ;  /* 0x00000000fffff984 */ /* 0x000fe20000000800 */
[----:B------:R-:W-:Y:S01]  /*4cf0*/  @!PT LDS RZ, [RZ] ;  /* 0x00000000fffff984 */ /* 0x000fe20000000800 */
[----:B------:R-:W-:Y:S01]  /*4d00*/  @!PT LDS RZ, [RZ] ;  /* 0x00000000fffff984 */ /* 0x000fe20000000800 */
[----:B------:R2:W-:Y:S06]  /*4d10*/  MEMBAR.ALL.CTA ;  /* 0x0000000000007992 */ /* 0x0005ec0000008000 */
[----:B--2---:R-:W2:Y:S01]  /*4d20*/  FENCE.VIEW.ASYNC.S ;  /* 0x00000000000073c6 */ /* 0x004ea20000000000 */
[----:B-1----:R-:W-:Y:S11]  /*4d30*/  LOP3.LUT P0, RZ, R6, 0x1, RZ, 0xc0, !PT ;  /* 0x0000000106ff7812 */ /* 0x002ff6000780c0ff */
[----:B------:R-:W-:Y:S02]  /*4d40*/  @!UPT UIADD3 URZ, UPT, UPT, URZ, URZ, URZ ;  /* 0x000000fffffff290 */ /* 0x000fe4000fffe0ff */
[----:B--2---:R-:W-:Y:S01]  /*4d50*/  VOTEU.ANY UP1, P0 ;  /* 0x0000000000ff7886 */ /* 0x004fe20000020100 */
[----:B------:R-:W-:Y:S01]  /*4d60*/  PLOP3.LUT P0, PT, PT, PT, UP1, 0x80, 0x8 ;  /* 0x000000000008781c */ /* 0x000fe20003f0f018 */
[----:B------:R-:W-:Y:S11]  /*4d70*/  UP2UR UR47, UPR, URZ, 0x2 ;  /* 0x00000002ff2f7883 */ /* 0x000ff60008000000 */
[----:B------:R-:W-:Y:S01]  /*4d80*/  @!UPT UIADD3 URZ, UPT, UPT, URZ, URZ, URZ ;  /* 0x000000fffffff290 */ /* 0x000fe2000fffe0ff */
        /* <DEDUP_REMOVED lines=13> */
[----:B------:R-:W2:Y:S01]  /*4e60*/  LDCU UR12, c[0x0][0xb20] ;  /* 0x00016400ff0c77ac */ /* 0x000ea20008000800 */
[----:B------:R-:W-:Y:S02]  /*4e70*/  UIMAD.WIDE.U32 UR4, UR49, UR55, URZ ;  /* 0x00000037310472a5 */ /* 0x000fe4000f8e00ff */
[----:B------:R-:W-:Y:S02]  /*4e80*/  UIMAD.WIDE.U32 UR6, UR50, UR52, URZ ;  /* 0x00000034320672a5 */ /* 0x000fe4000f8e00ff */
[----:B------:R-:W-:Y:S02]  /*4e90*/  UISETP.NE.AND UP0, UPT, UR54, 0x1, UPT ;  /* 0x000000013600788c */ /* 0x000fe4000bf05270 */
[----:B------:R-:W-:Y:S02]  /*4ea0*/  UIMAD.WIDE.U32 UR8, UR37, UR55, URZ ;  /* 0x00000037250872a5 */ /* 0x000fe4000f8e00ff */
[----:B------:R-:W-:Y:S02]  /*4eb0*/  UIMAD.WIDE.U32 UR10, UR38, UR52, URZ ;  /* 0x00000034260a72a5 */ /* 0x000fe4000f8e00ff */
[----:B------:R-:W-:Y:S02]  /*4ec0*/  UISETP.NE.AND UP1, UPT, UR41, 0x1, UPT ;  /* 0x000000012900788c */ /* 0x000fe4000bf25270 */
[----:B------:R-:W-:Y:S01]  /*4ed0*/  UISETP.NE.AND UP2, UPT, UR40, 0x1, UPT ;  /* 0x000000012800788c */ /* 0x000fe2000bf45270 */
[----:B------:R-:W-:Y:S02]  /*4ee0*/  UMOV UR4, UR5 ;  /* 0x0000000500047c82 */ /* 0x000fe40008000000 */
[----:B--2---:R-:W-:Y:S03]  /*4ef0*/  USHF.R.U32.HI UR5, URZ, UR12, UR4 ;  /* 0x0000000cff057299 */ /* 0x004fe60008011604 */
[----:B------:R-:W-:Y:S02]  /*4f00*/  UMOV UR4, UR7 ;  /* 0x0000000700047c82 */ /* 0x000fe40008000000 */
[----:B------:R-:W-:Y:S02]  /*4f10*/  USHF.R.U32.HI UR7, URZ, UR53, UR4 ;  /* 0x00000035ff077299 */ /* 0x000fe40008011604 */
[----:B------:R-:W-:Y:S02]  /*4f20*/  USEL UR4, UR49, UR5, !UP0 ;  /* 0x0000000531047287 */ /* 0x000fe4000c000000 */
[----:B------:R-:W-:Y:S01]  /*4f30*/  USEL UR7, UR50, UR7, !UP1 ;  /* 0x0000000732077287 */ /* 0x000fe2000c800000 */
[----:B------:R-:W-:Y:S01]  /*4f40*/  UMOV UR5, UR9 ;  /* 0x0000000900057c82 */ /* 0x000fe20008000000 */
[----:B------:R-:W-:Y:S02]  /*4f50*/  UIMAD.WIDE.U32 UR8, UR4, UR42, URZ ;  /* 0x0000002a040872a5 */ /* 0x000fe4000f8e00ff */
[----:B------:R-:W-:Y:S03]  /*4f60*/  USHF.R.U32.HI UR6, URZ, UR12, UR5 ;  /* 0x0000000cff067299 */ /* 0x000fe60008011605 */
[----:B------:R-:W-:Y:S01]  /*4f70*/  UMOV UR5, UR11 ;  /* 0x0000000b00057c82 */ /* 0x000fe20008000000 */
[----:B------:R-:W-:Y:S02]  /*4f80*/  UIMAD.WIDE.U32 UR10, UR7, UR42, URZ ;  /* 0x0000002a070a72a5 */ /* 0x000fe4000f8e00ff */
[----:B------:R-:W-:Y:S02]  /*4f90*/  USHF.R.U32.HI UR12, URZ, UR53, UR5 ;  /* 0x00000035ff0c7299 */ /* 0x000fe40008011605 */
[----:B------:R-:W-:Y:S01]  /*4fa0*/  USEL UR6, UR37, UR6, !UP0 ;  /* 0x0000000625067287 */ /* 0x000fe2000c000000 */
[----:B------:R-:W-:Y:S02]  /*4fb0*/  UMOV UR5, UR9 ;  /* 0x0000000900057c82 */ /* 0x000fe40008000000 */
[----:B------:R-:W-:Y:S01]  /*4fc0*/  UMOV UR10, UR11 ;  /* 0x0000000b000a7c82 */ /* 0x000fe20008000000 */
[----:B------:R-:W-:Y:S02]  /*4fd0*/  @UP2 USHF.R.U32.HI UR4, URZ, UR43, UR5 ;  /* 0x0000002bff042299 */ /* 0x000fe40008011605 */
[----:B------:R-:W-:Y:S02]  /*4fe0*/  @UP2 USHF.R.U32.HI UR7, URZ, UR43, UR10 ;  /* 0x0000002bff072299 */ /* 0x000fe4000801160a */
[----:B------:R-:W-:Y:S02]  /*4ff0*/  UIMAD UR4, UR40, UR4, URZ ;  /* 0x00000004280472a4 */ /* 0x000fe4000f8e02ff */
[----:B------:R-:W-:Y:S02]  /*5000*/  UIMAD.WIDE.U32 UR10, UR6, UR42, URZ ;  /* 0x0000002a060a72a5 */ /* 0x000fe4000f8e00ff */
[----:B------:R-:W-:Y:S02]  /*5010*/  USEL UR5, UR38, UR12, !UP1 ;  /* 0x0000000c26057287 */ /* 0x000fe4000c800000 */
[----:B------:R-:W-:Y:S02]  /*5020*/  UIMAD UR8, UR40, UR7, URZ ;  /* 0x00000007280872a4 */ /* 0x000fe4000f8e02ff */
[----:B------:R-:W-:Y:S03]  /*5030*/  UISETP.GE.AND UP0, UPT, UR6, UR4, UPT ;  /* 0x000000040600728c */ /* 0x000fe6000bf06270 */
[----:B------:R-:W-:Y:S01]  /*5040*/  UMOV UR4, UR11 ;  /* 0x0000000b00047c82 */ /* 0x000fe20008000000 */
[----:B------:R-:W-:Y:S02]  /*5050*/  UISETP.GE.OR UP0, UPT, UR5, UR8, UP0 ;  /* 0x000000080500728c */ /* 0x000fe40008706670 */
[----:B------:R-:W-:Y:S02]  /*5060*/  USHF.R.U32.HI UR4, URZ, UR43, UR4 ;  /* 0x0000002bff047299 */ /* 0x000fe40008011604 */
[----:B------:R-:W-:Y:S02]  /*5070*/  UIMAD.WIDE.U32 UR8, UR5, UR42, URZ ;  /* 0x0000002a050872a5 */ /* 0x000fe4000f8e00ff */
[----:B------:R-:W-:Y:S02]  /*5080*/  USEL UR11, UR6, UR4, !UP2 ;  /* 0x00000004060b7287 */ /* 0x000fe4000d000000 */
[----:B------:R-:W-:Y:S02]  /*5090*/  UIADD3 UR8, UPT, UPT, -UR5, URZ, URZ ;  /* 0x000000ff05087290 */ /* 0x000fe4000fffe1ff */
[----:B------:R-:W-:Y:S01]  /*50a0*/  UIADD3 UR10, UPT, UPT, -UR11, URZ, URZ ;  /* 0x000000ff0b0a7290 */ /* 0x000fe2000fffe1ff */
[----:B------:R-:W-:Y:S01]  /*50b0*/  @!UP0 UMOV UR4, UR9 ;  /* 0x0000000900048c82 */ /* 0x000fe20008000000 */
[----:B------:R-:W-:Y:S02]  /*50c0*/  UIADD3 UR9, UPT, UPT, -UR6, URZ, URZ ;  /* 0x000000ff06097290 */ /* 0x000fe4000fffe1ff */
[----:B------:R-:W-:Y:S02]  /*50d0*/  @!UP0 USHF.R.U32.HI UR4, URZ, UR43, UR4 ;  /* 0x0000002bff048299 */ /* 0x000fe40008011604 */
[----:B------:R-:W-:Y:S02]  /*50e0*/  UIMAD UR10, UR40, UR10, UR6 ;  /* 0x0000000a280a72a4 */ /* 0x000fe4000f8e0206 */
[----:B------:R-:W-:Y:S04]  /*50f0*/  @!UP0 USEL UR4, UR5, UR4, !UP2 ;  /* 0x0000000405048287 */ /* 0x000fe8000d000000 */
[----:B------:R-:W-:Y:S02]  /*5100*/  @!UP0 UIMAD UR10, UR7, UR10, UR4 ;  /* 0x0000000a070a82a4 */ /* 0x000fe4000f8e0204 */
[----:B------:R-:W-:Y:S02]  /*5110*/  @!UP0 UIADD3 UR11, UPT, UPT, UR11, -UR4, URZ ;  /* 0x800000040b0b8290 */ /* 0x000fe4000fffe0ff */
[----:B------:R-:W-:Y:S02]  /*5120*/  UIMAD UR7, UR41, UR8, UR38 ;  /* 0x00000008290772a4 */ /* 0x000fe4000f8e0226 */
[----:B------:R-:W-:Y:S02]  /*5130*/  @!UP0 UIMAD UR6, UR11, UR40, UR5 ;  /* 0x000000280b0682a4 */ /* 0x000fe4000f8e0205 */
[----:B------:R-:W-:Y:S01]  /*5140*/  UIMAD UR4, UR54, UR9, UR37 ;  /* 0x00000009360472a4 */ /* 0x000fe2000f8e0225 */
[----:B------:R-:W-:Y:S02]  /*5150*/  @!UP0 UMOV UR5, UR10 ;  /* 0x0000000a00058c82 */ /* 0x000fe40008000000 */
[----:B------:R-:W-:Y:S02]  /*5160*/  UIMAD UR38, UR5, UR41, UR7 ;  /* 0x00000029052672a4 */ /* 0x000fe4000f8e0207 */
[----:B------:R-:W-:Y:S11]  /*5170*/  UIMAD UR37, UR6, UR54, UR4 ;  /* 0x00000036062572a4 */ /* 0x000ff6000f8e0204 */
[----:B------:R-:W-:Y:S01]  /*5180*/  @!UPT UIADD3 URZ, UPT, UPT, URZ, URZ, URZ ;  /* 0x000000fffffff290 */ /* 0x000fe2000fffe0ff */
.L_x_84:
[----:B------:R-:W-:Y:S01]  /*5190*/  UISETP.NE.AND UP0, UPT, UR39, 0x1, UPT ;  /* 0x000000012700788c */ /* 0x000fe2000bf05270 */
[----:B------:R-:W-:Y:S10]  /*51a0*/  IADD3 R81, PT, PT, R81, 0x1, RZ ;  /* 0x0000000151517810 */ /* 0x000ff40007ffe0ff */
[----:B------:R-:W2:Y:S01]  /*51b0*/  @!UP0 LDCU.128 UR12, c[0x0][0xb10] ;  /* 0x00016200ff0c87ac */ /* 0x000ea20008000c00 */
[----:B------:R-:W3:Y:S01]  /*51c0*/  @!UP0 LDCU UR5, c[0x0][0xb0c] ;  /* 0x00016180ff0587ac */ /* 0x000ee20008000800 */
[----:B------:R-:W4:Y:S01]  /*51d0*/  @!UP0 LDCU UR10, c[0x0][0xb20] ;  /* 0x00016400ff0a87ac */ /* 0x000f220008000800 */
[----:B--2---:R-:W-:Y:S02]  /*51e0*/  UIMAD.WIDE.U32 UR8, UR38, UR12, URZ ;  /* 0x0000000c260872a5 */ /* 0x004fe4000f8e00ff */
[----:B------:R-:W-:Y:S02]  /*51f0*/  UIMAD.WIDE.U32 UR6, UR37, UR15, URZ ;  /* 0x0000000f250672a5 */ /* 0x000fe4000f8e00ff */
[----:B------:R-:W-:Y:S03]  /*5200*/  @!UP0 UISETP.NE.AND UP1, UPT, UR14, 0x1, UPT ;  /* 0x000000010e00888c */ /* 0x000fe6000bf25270 */
[----:B------:R-:W-:Y:S01]  /*5210*/  @!UP0 UMOV UR4, UR9 ;  /* 0x0000000900048c82 */ /* 0x000fe20008000000 */
[----:B---3--:R-:W-:Y:S02]  /*5220*/  @!UP0 UISETP.NE.AND UP2, UPT, UR5, 0x1, UPT ;  /* 0x000000010500888c */ /* 0x008fe4000bf45270 */
[----:B------:R-:W-:Y:S01]  /*5230*/  @!UP0 USHF.R.U32.HI UR4, URZ, UR13, UR4 ;  /* 0x0000000dff048299 */ /* 0x000fe20008011604 */
[----:B------:R-:W-:Y:S02]  /*5240*/  @!UP0 UMOV UR6, UR7 ;  /* 0x0000000700068c82 */ /* 0x000fe40008000000 */
[----:B----4-:R-:W-:Y:S02]  /*5250*/  @!UP0 USHF.R.U32.HI UR6, URZ, UR10, UR6 ;  /* 0x0000000aff068299 */ /* 0x010fe40008011606 */
[----:B------:R-:W-:Y:S02]  /*5260*/  @!UP0 USEL UR7, UR38, UR4, !UP2 ;  /* 0x0000000426078287 */ /* 0x000fe4000d000000 */
[----:B------:R-:W-:Y:S04]  /*5270*/  @!UP0 USEL UR6, UR37, UR6, !UP1 ;  /* 0x0000000625068287 */ /* 0x000fe8000c800000 */
[----:B------:R-:W-:Y:S02]  /*5280*/  @!UP0 UIADD3 UR4, UPT, UPT, -UR7, UR6, URZ ;  /* 0x0000000607048290 */ /* 0x000fe4000fffe1ff */
[----:B------:R-:W-:Y:S02]  /*5290*/  @!UP0 UIADD3 UR6, UPT, UPT, UR7, -UR6, URZ ;  /* 0x8000000607068290 */ /* 0x000fe4000fffe0ff */
[----:B------:R-:W-:Y:S02]  /*52a0*/  @!UP0 UIMAD UR38, UR4, UR5, UR38 ;  /* 0x00000005042682a4 */ /* 0x000fe4000f8e0226 */
[----:B------:R-:W-:Y:S02]  /*52b0*/  @!UP0 UIMAD UR37, UR6, UR14, UR37 ;  /* 0x0000000e062582a4 */ /* 0x000fe4000f8e0225 */
[----:B------:R-:W-:Y:S09]  /*52c0*/  ULOP3.LUT UP0, URZ, UR56, 0x1b0, URZ, 0xc0, !UPT ;  /* 0x000001b038ff7892 */ /* 0x000ff2000f80c0ff */
[----:B------:R-:W-:Y:S05]  /*52d0*/  BRA.U !UP0, `(.L_x_85) ;  /* 0x0000000108407547 */ /* 0x000fea000b800000 */
[----:B------:R-:W2:Y:S01]  /*52e0*/  LDCU.64 UR8, c[0x4][0x80] ;  /* 0x01001000ff0877ac */ /* 0x000ea20008000a00 */
[----:B------:R-:W-:Y:S01]  /*52f0*/  MOV R3, 0x0 ;  /* 0x0000000000037802 */ /* 0x000fe20000000f00 */
[----:B------:R-:W-:Y:S02]  /*5300*/  HFMA2 R12, -RZ, RZ, 0, 5.9604644775390625e-08 ;  /* 0x00000001ff0c7431 */ /* 0x000fe400000001ff */
[----:B------:R-:W-:Y:S02]  /*5310*/  IMAD.MOV.U32 R8, RZ, RZ, 0x70 ;  /* 0x00000070ff087424 */ /* 0x000fe400078e00ff */
[----:B------:R-:W-:Y:S01]  /*5320*/  IMAD.MOV.U32 R13, RZ, RZ, RZ ;  /* 0x000000ffff0d7224 */ /* 0x000fe200078e00ff */
[----:B------:R-:W3:Y:S01]  /*5330*/  LDCU.64 UR6, c[0x4][0x88] ;  /* 0x01001100ff0677ac */ /* 0x000ee20008000a00 */
[----:B------:R-:W4:Y:S01]  /*5340*/  LDC.64 R2, c[0x4][R3] ;  /* 0x0100000003027b82 */ /* 0x000f220000000a00 */
[----:B------:R-:W1:Y:S01]  /*5350*/  LDCU.64 UR4, c[0x4][0x8] ;  /* 0x01000100ff0477ac */ /* 0x000e620008000a00 */
[----:B--2---:R-:W-:Y:S01]  /*5360*/  MOV R5, UR9 ;  /* 0x0000000900057c02 */ /* 0x004fe20008000f00 */
[----:B------:R-:W-:Y:S01]  /*5370*/  IMAD.U32 R4, RZ, RZ, UR8 ;  /* 0x00000008ff047e24 */ /* 0x000fe2000f8e00ff */
[----:B---3--:R-:W-:Y:S01]  /*5380*/  MOV R7, UR7 ;  /* 0x0000000700077c02 */ /* 0x008fe20008000f00 */
[----:B------:R-:W-:Y:S01]  /*5390*/  IMAD.U32 R6, RZ, RZ, UR6 ;  /* 0x00000006ff067e24 */ /* 0x000fe2000f8e00ff */
[----:B-1----:R-:W-:Y:S01]  /*53a0*/  MOV R11, UR5 ;  /* 0x00000005000b7c02 */ /* 0x002fe20008000f00 */
[----:B------:R-:W-:Y:S02]  /*53b0*/  IMAD.U32 R10, RZ, RZ, UR4 ;  /* 0x00000004ff0a7e24 */ /* 0x000fe4000f8e00ff */
[----:B------:R-:W-:Y:S07]  /*53c0*/  LEPC R20, `(.L_x_85) ;  /* 0x000000001014794e */ /* 0x000fee0000000000 */
[----:B----45:R-:W-:Y:S05]  /*53d0*/  CALL.ABS.NOINC R2 ;  /* 0x0000000002007343 */ /* 0x030fea0003c00000 */
.L_x_85:
[----:B------:R-:W-:Y:S01]  /*53e0*/  LOP3.LUT P0, RZ, R85, 0x1b0, RZ, 0xc0, !PT ;  /* 0x000001b055ff7812 */ /* 0x000fe2000780c0ff */
[----:B------:R-:W-:Y:S11]  /*53f0*/  BSSY.RECONVERGENT B6, `(.L_x_86) ;  /* 0x0000013000067945 */ /* 0x000ff60003800200 */
[----:B------:R-:W-:Y:S01]  /*5400*/  @!UPT UIADD3 URZ, UPT, UPT, URZ, URZ, URZ ;  /* 0x000000fffffff290 */ /* 0x000fe2000fffe0ff */
[----:B------:R-:W-:Y:S05]  /*5410*/  @!P0 BRA `(.L_x_87) ;  /* 0x0000000000408947 */ /* 0x000fea0003800000 */
        /* <DEDUP_REMOVED lines=16> */
.L_x_87:
[----:B------:R-:W-:Y:S05]  /*5520*/  BSYNC.RECONVERGENT B6 ;  /* 0x0000000000067941 */ /* 0x000fea0003800200 */
.L_x_86:
[----:B------:R-:W-:Y:S01]  /*5530*/  ISETP.NE.U32.AND P3, PT, R74, RZ, PT ;  /* 0x000000ff4a00720c */ /* 0x000fe20003f65070 */
[----:B------:R-:W-:Y:S01]  /*5540*/  UISETP.NE.AND UP1, UPT, UR61, URZ, UPT ;  /* 0x000000ff3d00728c */ /* 0x000fe2000bf25270 */
[----:B------:R-:W-:Y:S02]  /*5550*/  ISETP.NE.U32.AND P4, PT, R70, RZ, PT ;  /* 0x000000ff4600720c */ /* 0x000fe40003f85070 */
[----:B------:R-:W-:Y:S02]  /*5560*/  ISETP.NE.AND.EX P3, PT, R75, RZ, PT, P3 ;  /* 0x000000ff4b00720c */ /* 0x000fe40003f65330 */
[----:B------:R-:W-:Y:S02]  /*5570*/  PLOP3.LUT P1, PT, PT, PT, PT, 0x8, 0x80 ;  /* 0x000000000080781c */ /* 0x000fe40003f2e170 */
[----:B------:R-:W-:Y:S02]  /*5580*/  PLOP3.LUT P0, PT, PT, PT, UP1, 0x80, 0x8 ;  /* 0x000000000008781c */ /* 0x000fe40003f0f018 */
[----:B------:R-:W-:Y:S02]  /*5590*/  ISETP.NE.AND.EX P4, PT, R71, RZ, PT, P4 ;  /* 0x000000ff4700720c */ /* 0x000fe40003f85340 */
[----:B------:R-:W2:Y:S09]  /*55a0*/  @UP1 LDCU.64 UR4, c[0x0][0x888] ;  /* 0x00011100ff0417ac */ /* 0x000eb20008000a00 */
[----:B------:R-:W-:Y:S01]  /*55b0*/  @P0 PLOP3.LUT P1, PT, P3, PT, PT, 0x80, 0x8 ;  /* 0x000000000008081c */ /* 0x000fe20001f2f070 */
[----:B--2---:R-:W-:Y:S04]  /*55c0*/  @UP1 UISETP.NE.U32.AND UP0, UPT, UR4, URZ, UPT ;  /* 0x000000ff0400128c */ /* 0x004fe8000bf05070 */
[----:B------:R-:W-:Y:S04]  /*55d0*/  @UP1 UISETP.NE.AND.EX UP0, UPT, UR5, URZ, UPT, UP0 ;  /* 0x000000ff0500128c */ /* 0x000fe8000bf05300 */
[----:B------:R-:W-:Y:S01]  /*55e0*/  @UP1 USEL UR4, URZ, 0xffffffff, UP0 ;  /* 0xffffffffff041887 */ /* 0x000fe20008000000 */
[----:B------:R-:W-:Y:S11]  /*55f0*/  @!P3 BRA `(.L_x_88) ;  /* 0x000000000030b947 */ /* 0x000ff60003800000 */
[----:B------:R-:W-:Y:S01]  /*5600*/  ISETP.NE.U32.AND P2, PT, R72, RZ, PT ;  /* 0x000000ff4800720c */ /* 0x000fe20003f45070 */
[----:B------:R-:W2:Y:S01]  /*5610*/  LDCU.64 UR6, c[0x0][0x358] ;  /* 0x00006b00ff0677ac */ /* 0x000ea20008000a00 */
[----:B------:R-:W-:Y:S02]  /*5620*/  IMAD.MOV.U32 R79, RZ, RZ, 0x1 ;  /* 0x00000001ff4f7424 */ /* 0x000fe400078e00ff */
[----:B------:R-:W-:Y:S11]  /*5630*/  ISETP.NE.AND.EX P2, PT, R73, RZ, PT, P2 ;  /* 0x000000ff4900720c */ /* 0x000ff60003f45320 */
[----:B------:R-:W-:Y:S02]  /*5640*/  @!UPT UIADD3 URZ, UPT, UPT, URZ, URZ, URZ ;  /* 0x000000fffffff290 */ /* 0x000fe4000fffe0ff */
[----:B------:R-:W3:Y:S01]  /*5650*/  @P2 LDC.64 R2, c[0x0][0x888] ;  /* 0x00022200ff022b82 */ /* 0x000ee20000000a00 */
[----:B-1----:R-:W-:Y:S04]  /*5660*/  @P2 IMAD R0, R74, UR36, RZ ;  /* 0x000000244a002c24 */ /* 0x002fe8000f8e02ff */
[----:B---3--:R-:W-:Y:S04]  /*5670*/  @P2 IMAD.WIDE R2, R0, 0x4, R2 ;  /* 0x0000000400022825 */ /* 0x008fe800078e0202 */
[----:B------:R-:W-:Y:S01]  /*5680*/  HFMA2 R0, -RZ, RZ, 0, 5.9604644775390625e-08 ;  /* 0x00000001ff007431 */ /* 0x000fe200000001ff */
[----:B--2--5:R2:W5:Y:S04]  /*5690*/  @P2 LDG.E R39, desc[UR6][R2.64] ;  /* 0x0000000602272981 */ /* 0x024568000c1e1900 */
[----:B------:R-:W-:Y:S01]  /*56a0*/  @!P2 PRMT R79, R0, 0x7610, R79 ;  /* 0x00007610004fa816 */ /* 0x000fe2000000004f */
[----:B--2---:R-:W3:Y:S06]  /*56b0*/  @!P2 LDC R39, c[0x0][0x880] ;  /* 0x00022000ff27ab82 */ /* 0x004eec0000000800 */
.L_x_88:
[----:B------:R-:W-:Y:S05]  /*56c0*/  @!P4 BRA `(.L_x_89) ;  /* 0x000000000024c947 */ /* 0x000fea0003800000 */
[----:B------:R-:W-:Y:S01]  /*56d0*/  ISETP.NE.U32.AND P2, PT, R68, RZ, PT ;  /* 0x000000ff4400720c */ /* 0x000fe20003f45070 */
[----:B------:R-:W2:Y:S03]  /*56e0*/  LDCU.64 UR6, c[0x0][0x358] ;  /* 0x00006b00ff0677ac */ /* 0x000ea60008000a00 */
[----:B------:R-:W-:Y:S11]  /*56f0*/  ISETP.NE.AND.EX P2, PT, R69, RZ, PT, P2 ;  /* 0x000000ff4500720c */ /* 0x000ff60003f45320 */
[----:B------:R-:W-:Y:S02]  /*5700*/  @!UPT UIADD3 URZ, UPT, UPT, URZ, URZ, URZ ;  /* 0x000000fffffff290 */ /* 0x000fe4000fffe0ff */
[----:B------:R-:W4:Y:S01]  /*5710*/  @P2 LDC.64 R2, c[0x0][0x8a8] ;  /* 0x00022a00ff022b82 */ /* 0x000f220000000a00 */
[----:B-1----:R-:W-:Y:S04]  /*5720*/  @P2 IMAD R0, R70, UR36, RZ ;  /* 0x0000002446002c24 */ /* 0x002fe8000f8e02ff */
[----:B----4-:R-:W-:Y:S05]  /*5730*/  @P2 IMAD.WIDE R2, R0, 0x4, R2 ;  /* 0x0000000400022825 */ /* 0x010fea00078e0202 */
[----:B--2--5:R2:W5:Y:S02]  /*5740*/  @P2 LDG.E R38, desc[UR6][R2.64] ;  /* 0x0000000602262981 */ /* 0x024564000c1e1900 */
[----:B--2---:R-:W4:Y:S02]  /*5750*/  @!P2 LDC R38, c[0x0][0x8a0] ;  /* 0x00022800ff26ab82 */ /* 0x004f240000000800 */
.L_x_89:
[----:B---3-5:R-:W-:Y:S01]  /*5760*/  @P0 FSETP.NEU.AND P4, PT, R39, RZ, PT ;  /* 0x000000ff2700020b */ /* 0x028fe20003f8d000 */
[----:B-1----:R-:W-:Y:S01]  /*5770*/  IMAD.U32 R0, RZ, RZ, UR4 ;  /* 0x00000004ff007e24 */ /* 0x002fe2000f8e00ff */
[----:B------:R-:W-:Y:S01]  /*5780*/  @P0 LOP3.LUT P2, RZ, R79, 0xff, RZ, 0xc0, !PT ;  /* 0x000000ff4fff0812 */ /* 0x000fe2000784c0ff */
[----:B------:R-:W-:Y:S01]  /*5790*/  BSSY B1, `(.L_x_90) ;  /* 0x0000039000017945 */ /* 0x000fe20003800000 */
[----:B------:R-:W-:Y:S02]  /*57a0*/  @P0 SEL R2, RZ, 0xffffffff, P4 ;  /* 0xffffffffff020807 */ /* 0x000fe40002000000 */
[----:B------:R-:W-:Y:S02]  /*57b0*/  CS2R R66, SRZ ;  /* 0x0000000000427805 */ /* 0x000fe4000001ff00 */
[----:B------:R-:W-:Y:S02]  /*57c0*/  LEA R22, R36, UR44, 0x3 ;  /* 0x0000002c24167c11 */ /* 0x000fe4000f8e18ff */
[----:B------:R-:W-:Y:S02]  /*57d0*/  CS2R R64, SRZ ;  /* 0x0000000000407805 */ /* 0x000fe4000001ff00 */
[----:B------:R-:W-:Y:S02]  /*57e0*/  @P1 SEL R2, R0, R2, !P2 ;  /* 0x0000000200021207 */ /* 0x000fe40005000000 */
[----:B------:R-:W-:Y:S02]  /*57f0*/  CS2R R18, SRZ ;  /* 0x0000000000127805 */ /* 0x000fe4000001ff00 */
[----:B------:R-:W-:Y:S02]  /*5800*/  SHF.L.U32 R3, R84, 0x1f, RZ ;  /* 0x0000001f54037819 */ /* 0x000fe400000006ff */
[----:B------:R-:W-:Y:S02]  /*5810*/  CS2R R16, SRZ ;  /* 0x0000000000107805 */ /* 0x000fe4000001ff00 */
[----:B------:R-:W-:Y:S02]  /*5820*/  @P0 LOP3.LUT R2, R2, 0x1, RZ, 0xc0, !PT ;  /* 0x0000000102020812 */ /* 0x000fe400078ec0ff */
[----:B------:R-:W-:Y:S02]  /*5830*/  PLOP3.LUT P5, PT, PT, PT, PT, 0x8, 0x80 ;  /* 0x000000000080781c */ /* 0x000fe40003fae170 */
[----:B------:R-:W-:Y:S02]  /*5840*/  ISETP.NE.U32.OR P1, PT, R2, 0x1, !P0 ;  /* 0x000000010200780c */ /* 0x000fe40004725470 */
[----:B------:R-:W-:Y:S11]  /*5850*/  LEA.HI R2, R36, R36, RZ, 0x1 ;  /* 0x0000002424027211 */ /* 0x000ff600078f08ff */
[----:B------:R-:W-:Y:S04]  /*5860*/  @P1 SHF.L.U32 R0, R82, 0x1f, RZ ;  /* 0x0000001f52001819 */ /* 0x000fe800000006ff */
[----:B------:R1:W2:Y:S01]  /*5870*/  @P1 SYNCS.PHASECHK.TRANS64.TRYWAIT P0, [UR44+0x30], R0 ;  /* 0x00003000ff0015a7 */ /* 0x0002a2000800112c */
[----:B------:R3:W3:Y:S01]  /*5880*/  SYNCS.PHASECHK.TRANS64.TRYWAIT P4, [R22+URZ+0x70], R3 ;  /* 0x00007003160075a7 */ /* 0x0006e200080811ff */
[C---:B-1----:R-:W-:Y:S01]  /*5890*/  IMAD.SHL.U32 R0, R2.reuse, 0x20, RZ ;  /* 0x0000002002007824 */ /* 0x042fe200078e00ff */
[----:B------:R-:W-:Y:S04]  /*58a0*/  LOP3.LUT R2, R2, 0xffe, RZ, 0xc0, !PT ;  /* 0x00000ffe02027812 */ /* 0x000fe800078ec0ff */
[----:B------:R-:W-:Y:S01]  /*58b0*/  LOP3.LUT R0, R0, 0xffffffc0, RZ, 0xc0, !PT ;  /* 0xffffffc000007812 */ /* 0x000fe200078ec0ff */
[----:B------:R-:W-:Y:S04]  /*58c0*/  IMAD.IADD R2, R36, 0x1, -R2 ;  /* 0x0000000124027824 */ /* 0x000fe800078e0a02 */
[----:B------:R-:W-:Y:S04]  /*58d0*/  IMAD.IADD R0, R37, 0x1, R0 ;  /* 0x0000000125007824 */ /* 0x000fe800078e0200 */
[----:B------:R-:W-:Y:S01]  /*58e0*/  IMAD R2, R2, 0x100000, R0 ;  /* 0x0010000002027824 */ /* 0x000fe200078e0200 */
[----:B--2---:R-:W-:Y:S01]  /*58f0*/  @P1 PLOP3.LUT P5, PT, P0, PT, PT, 0x8, 0x80 ;  /* 0x000000000080181c */ /* 0x004fe200007ae170 */
[----:B------:R-:W-:Y:S01]  /*5900*/  @!UPT UIADD3 URZ, UPT, UPT, URZ, URZ, URZ ;  /* 0x000000fffffff290 */ /* 0x000fe2000fffe0ff */
[----:B---3--:R-:W-:Y:S11]  /*5910*/  @!P1 BRA `(.L_x_91) ;  /* 0x0000000000809947 */ /* 0x008ff60003800000 */
[----:B------:R-:W-:Y:S01]  /*5920*/  ISETP.NE.U32.AND P0, PT, RZ, UR58, PT ;  /* 0x0000003aff007c0c */ /* 0x000fe2000bf05070 */
[----:B------:R-:W-:Y:S01]  /*5930*/  BSSY B0, `(.L_x_92) ;  /* 0x0000012000007945 */ /* 0x000fe20003800000 */
[----:B------:R-:W-:Y:S02]  /*5940*/  FSETP.NEU.AND P2, PT, R39, RZ, PT ;  /* 0x000000ff2700720b */ /* 0x000fe40003f4d000 */
[----:B------:R-:W-:Y:S02]  /*5950*/  CS2R R18, SRZ ;  /* 0x0000000000127805 */ /* 0x000fe4000001ff00 */
[----:B------:R-:W-:Y:S02]  /*5960*/  ISETP.NE.AND.EX P0, PT, RZ, UR59, PT, P0 ;  /* 0x0000003bff007c0c */ /* 0x000fe4000bf05300 */
[----:B------:R-:W-:Y:S02]  /*5970*/  CS2R R16, SRZ ;  /* 0x0000000000107805 */ /* 0x000fe4000001ff00 */
[----:B------:R-:W-:Y:S02]  /*5980*/  LOP3.LUT P1, RZ, R79, 0xff, RZ, 0xc0, !PT ;  /* 0x000000ff4fff7812 */ /* 0x000fe4000782c0ff */
[----:B------:R-:W-:Y:S02]  /*5990*/  CS2R R66, SRZ ;  /* 0x0000000000427805 */ /* 0x000fe4000001ff00 */
[----:B------:R-:W-:Y:S02]  /*59a0*/  SEL R0, RZ, 0xffffffff, P2 ;  /* 0xffffffffff007807 */ /* 0x000fe40001000000 */
[----:B------:R-:W-:Y:S02]  /*59b0*/  CS2R R64, SRZ ;  /* 0x0000000000407805 */ /* 0x000fe4000001ff00 */
[----:B------:R-:W-:Y:S04]  /*59c0*/  SEL R4, RZ, 0xffffffff, P0 ;  /* 0xffffffffff047807 */ /* 0x000fe80000000000 */
[----:B------:R-:W-:Y:S04]  /*59d0*/  @P3 SEL R0, R4, R0, !P1 ;  /* 0x0000000004003207 */ /* 0x000fe80004800000 */
[----:B------:R-:W-:Y:S04]  /*59e0*/  LOP3.LUT R0, R0, 0x1, RZ, 0xc0, !PT ;  /* 0x0000000100007812 */ /* 0x000fe800078ec0ff */
[----:B------:R-:W-:Y:S01]  /*59f0*/  ISETP.NE.U32.AND P0, PT, R0, 0x1, PT ;  /* 0x000000010000780c */ /* 0x000fe20003f05070 */
[----:B------:R-:W-:Y:S01]  /*5a00*/  @!UPT UIADD3 URZ, UPT, UPT, URZ, URZ, URZ ;  /* 0x000000fffffff290 */ /* 0x000fe2000fffe0ff */
[----:B------:R-:W-:Y:S11]  /*5a10*/  @!P5 BRA `(.L_x_93) ;  /* 0x00000000000cd947 */ /* 0x000ff60003800000 */
[----:B------:R-:W-:Y:S04]  /*5a20*/  SHF.L.U32 R4, R82, 0x1f, RZ ;  /* 0x0000001f52047819 */ /* 0x000fe800000006ff */
[----:B------:R-:W1:Y:S02]  /*5a30*/  SYNCS.PHASECHK.TRANS64.TRYWAIT P1, [UR44+0x30], R4 ;  /* 0x00003004ff0075a7 */ /* 0x000e64000802112c */
[----:B-1----:R-:W-:Y:S05]  /*5a40*/  @!P1 BRA `(.L_x_94) ;  /* 0x0000001400389947 */ /* 0x002fea0003800000 */
.L_x_93:
[----:B------:R-:W-:Y:S05]  /*5a50*/  BSYNC B0 ;  /* 0x0000000000007941 */ /* 0x000fea0003800000 */
.L_x_92:
[----:B------:R2:W3:Y:S01]  /*5a60*/  @P0 LDS.128 R16, [R78+UR44+0x200] ;  /* 0x0002002c4e100984 */ /* 0x0004e20008000c00 */
[----:B------:R-:W-:Y:S01]  /*5a70*/  UIADD3 UR4, UPT, UPT, UR44, 0x38, URZ ;  /* 0x000000382c047890 */ /* 0x000fe2000fffe0ff */
[----:B------:R-:W-:Y:S02]  /*5a80*/  LOP3.LUT R82, R82, 0x1, RZ, 0x3c, !PT ;  /* 0x0000000152527812 */ /* 0x000fe400078e3cff */
[----:B------:R2:W1:Y:S01]  /*5a90*/  @P0 LDS.128 R64, [R77+0x10] ;  /* 0x000010004d400984 */ /* 0x0004620000000c00 */
[----:B------:R-:W-:Y:S01]  /*5aa0*/  UPRMT UR4, UR48, 0x654, UR4 ;  /* 0x0000065430047896 */ /* 0x000fe20008000004 */
[----:B------:R-:W-:Y:S01]  /*5ab0*/  @!PT LDS RZ, [RZ] ;  /* 0x00000000fffff984 */ /* 0x000fe20000000800 */
[----:B------:R-:W-:Y:S01]  /*5ac0*/  @!PT LDS RZ, [RZ] ;  /* 0x00000000fffff984 */ /* 0x000fe20000000800 */
[----:B------:R-:W-:Y:S01]  /*5ad0*/  @!PT LDS RZ, [RZ] ;  /* 0x00000000fffff984 */ /* 0x000fe20000000800 */
[----:B------:R-:W-:Y:S01]  /*5ae0*/  @!PT LDS RZ, [RZ] ;  /* 0x00000000fffff984 */ /* 0x000fe20000000800 */
[----:B------:R5:W-:Y:S06]  /*5af0*/  MEMBAR.ALL.CTA ;  /* 0x0000000000007992 */ /* 0x000bec0000008000 */
[----:B-----5:R-:W5:Y:S02]  /*5b00*/  FENCE.VIEW.ASYNC.S ;  /* 0x00000000000073c6 */ /* 0x020f640000000000 */
[----:B-----5:R-:W-:Y:S03]  /*5b10*/  SYNCS.ARRIVE.TRANS64.RED.A1T0 RZ, [UR4], RZ ;  /* 0x000000ffffff79a7 */ /* 0x020fe60008100404 */
.L_x_91:
[----:B------:R-:W-:Y:S05]  /*5b20*/  BSYNC B1 ;  /* 0x0000000000017941 */ /* 0x000fea0003800000 */
.L_x_90:
[----:B-1----:R-:W-:Y:S04]  /*5b30*/  SHF.R.U32.HI R0, RZ, 0x15, R2 ;  /* 0x00000015ff007819 */ /* 0x002fe80000011602 */
[----:B------:R-:W-:Y:S01]  /*5b40*/  LOP3.LUT P0, RZ, R0, 0x3, R80, 0x48, !PT ;  /* 0x0000000300ff7812 */ /* 0x000fe20007804850 */
[----:B------:R-:W-:Y:S01]  /*5b50*/  @!UPT UIADD3 URZ, UPT, UPT, URZ, URZ, URZ ;  /* 0x000000fffffff290 */ /* 0x000fe2000fffe0ff */
[----:B------:R-:W-:Y:S11]  /*5b60*/  @P4 BRA `(.L_x_95) ;  /* 0x0000000000084947 */ /* 0x000ff60003800000 */
[----:B------:R-:W1:Y:S02]  /*5b70*/  SYNCS.PHASECHK.TRANS64.TRYWAIT P1, [R22+URZ+0x70], R3 ;  /* 0x00007003160075a7 */ /* 0x000e6400080211ff */
[----:B-1----:R-:W-:Y:S05]  /*5b80*/  @!P1 BRA `(.L_x_96) ;  /* 0x0000001400009947 */ /* 0x002fea0003800000 */
.L_x_95:
[----:B------:R-:W-:Y:S05]  /*5b90*/  @!P0 BRA `(.L_x_97) ;  /* 0x0000000000408947 */ /* 0x000fea0003800000 */
[----:B------:R-:W1:Y:S01]  /*5ba0*/  LDCU.64 UR8, c[0x4][0x70] ;  /* 0x01000e00ff0877ac */ /* 0x000e620008000a00 */
[----:B------:R-:W-:Y:S01]  /*5bb0*/  MOV R15, 0x0 ;  /* 0x00000000000f7802 */ /* 0x000fe20000000f00 */
[----:B------:R-:W-:Y:S02]  /*5bc0*/  HFMA2 R12, -RZ, RZ, 0, 5.9604644775390625e-08 ;  /* 0x00000001ff0c7431 */ /* 0x000fe400000001ff */
[----:B------:R-:W-:Y:S02]  /*5bd0*/  IMAD.MOV.U32 R8, RZ, RZ, 0x192 ;  /* 0x00000192ff087424 */ /* 0x000fe400078e00ff */
[----:B------:R-:W-:Y:S01]  /*5be0*/  IMAD.MOV.U32 R13, RZ, RZ, RZ ;  /* 0x000000ffff0d7224 */ /* 0x000fe200078e00ff */
[----:B------:R-:W5:Y:S01]  /*5bf0*/  LDCU.64 UR6, c[0x4][0x78] ;  /* 0x01000f00ff0677ac */ /* 0x000f620008000a00 */
[----:B------:R-:W2:Y:S01]  /*5c00*/  LDC.64 R14, c[0x4][R15] ;  /* 0x010000000f0e7b82 */ /* 0x000ea20000000a00 */
[----:B------:R-:W3:Y:S01]  /*5c10*/  LDCU.64 UR4, c[0x4][0x10] ;  /* 0x01000200ff0477ac */ /* 0x000ee20008000a00 */
[----:B-1----:R-:W-:Y:S01]  /*5c20*/  MOV R5, UR9 ;  /* 0x0000000900057c02 */ /* 0x002fe20008000f00 */
[----:B------:R-:W-:Y:S01]  /*5c30*/  IMAD.U32 R4, RZ, RZ, UR8 ;  /* 0x00000008ff047e24 */ /* 0x000fe2000f8e00ff */
[----:B-----5:R-:W-:Y:S01]  /*5c40*/  MOV R7, UR7 ;  /* 0x0000000700077c02 */ /* 0x020fe20008000f00 */
[----:B------:R-:W-:Y:S01]  /*5c50*/  IMAD.U32 R6, RZ, RZ, UR6 ;  /* 0x00000006ff067e24 */ /* 0x000fe2000f8e00ff */
[----:B---3--:R-:W-:Y:S01]  /*5c60*/  MOV R11, UR5 ;  /* 0x00000005000b7c02 */ /* 0x008fe20008000f00 */
[----:B------:R-:W-:Y:S02]  /*5c70*/  IMAD.U32 R10, RZ, RZ, UR4 ;  /* 0x00000004ff0a7e24 */ /* 0x000fe4000f8e00ff */
[----:B------:R-:W-:Y:S07]  /*5c80*/  LEPC R20, `(.L_x_97) ;  /* 0x000000001014794e */ /* 0x000fee0000000000 */
[----:B--2-4-:R-:W-:Y:S05]  /*5c90*/  CALL.ABS.NOINC R14 ;  /* 0x000000000e007343 */ /* 0x014fea0003c00000 */
.L_x_97:
[----:B------:R-:W-:Y:S01]  /*5ca0*/  LOP3.LUT P0, RZ, R76, 0x60, RZ, 0xc0, !PT ;  /* 0x000000604cff7812 */ /* 0x000fe2000780c0ff */
[----:B------:R-:W-:Y:S05]  /*5cb0*/  WARPSYNC.ALL ;  /* 0x0000000000007948 */ /* 0x000fea0003800000 */
[----:B------:R-:W-:Y:S01]  /*5cc0*/  R2UR UR4, R2 ;  /* 0x00000000020472ca */ /* 0x000fe200000e0000 */
[----:B------:R-:W-:Y:S01]  /*5cd0*/  BSSY.RECONVERGENT B0, `(.L_x_98) ;  /* 0x000009f000007945 */ /* 0x000fe20003800200 */
[-C--:B---3--:R-:W-:Y:S02]  /*5ce0*/  F2FP.F16.E4M3.UNPACK_B R2, R16.reuse ;  /* 0x00000010ff02723e */ /* 0x088fe400020006ff */
[----:B------:R-:W-:Y:S02]  /*5cf0*/  F2FP.F16.E4M3.UNPACK_B R16, R16.H1 ;  /* 0x00000010ff10723e */ /* 0x000fe400030006ff */
[----:B------:R-:W-:Y:S01]  /*5d00*/  R2UR UR5, R22 ;  /* 0x00000000160572ca */ /* 0x000fe200000e0000 */
[----:B------:R-:W-:Y:S01]  /*5d10*/  HADD2.F32 R0, -RZ, R2.H0_H0 ;  /* 0x20000002ff007230 */ /* 0x000fe20000004100 */
[-C--:B------:R-:W-:Y:S01]  /*5d20*/  F2FP.F16.E4M3.UNPACK_B R42, R17.reuse ;  /* 0x00000011ff2a723e */ /* 0x080fe200020006ff */
[--C-:B------:R-:W-:Y:S01]  /*5d30*/  HADD2.F32 R3, -RZ, R16.reuse.H0_H0 ;  /* 0x20000010ff037230 */ /* 0x100fe20000004100 */
[----:B------:R-:W-:Y:S01]  /*5d40*/  F2FP.F16.E4M3.UNPACK_B R44, R17.H1 ;  /* 0x00000011ff2c723e */ /* 0x000fe200030006ff */
[----:B------:R-:W-:Y:S01]  /*5d50*/  HADD2.F32 R40, -RZ, R16.H1_H1 ;  /* 0x30000010ff287230 */ /* 0x000fe20000004100 */
[-C--:B------:R-:W-:Y:S01]  /*5d60*/  F2FP.F16.E4M3.UNPACK_B R46, R18.reuse ;  /* 0x00000012ff2e723e */ /* 0x080fe200020006ff */
[----:B------:R-:W-:Y:S01]  /*5d70*/  HADD2.F32 R2, -RZ, R2.H1_H1 ;  /* 0x30000002ff027230 */ /* 0x000fe20000004100 */
[----:B------:R-:W-:Y:S01]  /*5d80*/  F2FP.F16.E4M3.UNPACK_B R48, R18.H1 ;  /* 0x00000012ff30723e */ /* 0x000fe200030006ff */
[--C-:B------:R-:W-:Y:S01]  /*5d90*/  HADD2.F32 R41, -RZ, R42.reuse.H0_H0 ;  /* 0x2000002aff297230 */ /* 0x100fe20000004100 */
[-C--:B------:R-:W-:Y:S01]  /*5da0*/  F2FP.F16.E4M3.UNPACK_B R50, R19.reuse ;  /* 0x00000013ff32723e */ /* 0x080fe200020006ff */
[----:B------:R-:W-:Y:S01]  /*5db0*/  HADD2.F32 R42, -RZ, R42.H1_H1 ;  /* 0x3000002aff2a7230 */ /* 0x000fe20000004100 */
[----:B------:R-:W-:Y:S01]  /*5dc0*/  F2FP.F16.E4M3.UNPACK_B R52, R19.H1 ;  /* 0x00000013ff34723e */ /* 0x000fe200030006ff */
[----:B------:R-:W-:Y:S01]  /*5dd0*/  HADD2.F32 R43, -RZ, R44.H0_H0 ;  /* 0x2000002cff2b7230 */ /* 0x000fe20000004100 */
[----:B------:R-:W-:Y:S01]  /*5de0*/  LDTM.16dp32bit_t0_t15.x32 R4, tmem[UR4] ;  /* 0x00000004000479ee */ /* 0x000fe20008a80000 */
[----:B------:R-:W1:Y:S01]  /*5df0*/  LDTM.16dp32bit_t16_t31.x32 R4, tmem[UR4+0x20] ;  /* 0x00002004000479ee */ /* 0x000e620008aa0000 */
[----:B------:R-:W-:Y:S01]  /*5e00*/  NOP ;  /* 0x0000000000007918 */ /* 0x000fe20000000000 */
[----:B------:R-:W-:Y:S01]  /*5e10*/  UIADD3 UR4, UPT, UPT, UR5, 0x90, URZ ;  /* 0x0000009005047890 */ /* 0x000fe2000fffe0ff */
[--C-:B------:R-:W-:Y:S01]  /*5e20*/  HADD2.F32 R45, -RZ, R46.reuse.H0_H0 ;  /* 0x2000002eff2d7230 */ /* 0x100fe20000004100 */
[----:B------:R-:W-:Y:S01]  /*5e30*/  F2FP.F16.E4M3.UNPACK_B R54, R64 ;  /* 0x00000040ff36723e */ /* 0x000fe200020006ff */
[----:B------:R-:W-:Y:S01]  /*5e40*/  HADD2.F32 R46, -RZ, R46.H1_H1 ;  /* 0x3000002eff2e7230 */ /* 0x000fe20000004100 */
[----:B------:R-:W-:Y:S01]  /*5e50*/  UPRMT UR4, UR48, 0x654, UR4 ;  /* 0x0000065430047896 */ /* 0x000fe20008000004 */
[--C-:B------:R-:W-:Y:S01]  /*5e60*/  HADD2.F32 R49, -RZ, R50.reuse.H0_H0 ;  /* 0x20000032ff317230 */ /* 0x100fe20000004100 */
[-C--:B------:R-:W-:Y:S01]  /*5e70*/  F2FP.F16.E4M3.UNPACK_B R58, R65.reuse ;  /* 0x00000041ff3a723e */ /* 0x080fe200020006ff */
[----:B------:R-:W-:Y:S01]  /*5e80*/  HADD2.F32 R50, -RZ, R50.H1_H1 ;  /* 0x30000032ff327230 */ /* 0x000fe20000004100 */
[----:B------:R-:W-:Y:S01]  /*5e90*/  F2FP.F16.E4M3.UNPACK_B R62, R66 ;  /* 0x00000042ff3e723e */ /* 0x000fe200020006ff */
[--C-:B------:R-:W-:Y:S01]  /*5ea0*/  HADD2.F32 R53, -RZ, R54.reuse.H0_H0 ;  /* 0x20000036ff357230 */ /* 0x100fe20000004100 */
[----:B------:R-:W-:Y:S01]  /*5eb0*/  F2FP.F16.E4M3.UNPACK_B R56, R64.H1 ;  /* 0x00000040ff38723e */ /* 0x000fe200030006ff */
[----:B------:R-:W-:Y:S01]  /*5ec0*/  HADD2.F32 R54, -RZ, R54.H1_H1 ;  /* 0x30000036ff367230 */ /* 0x000fe20000004100 */
[----:B------:R-:W-:Y:S01]  /*5ed0*/  F2FP.F16.E4M3.UNPACK_B R60, R65.H1 ;  /* 0x00000041ff3c723e */ /* 0x000fe200030006ff */
[----:B-1----:R-:W-:Y:S01]  /*5ee0*/  SYNCS.ARRIVE.TRANS64.RED.A1T0 RZ, [UR4], RZ ;  /* 0x000000ffffff79a7 */ /* 0x002fe20008100404 */
[--C-:B------:R-:W-:Y:S01]  /*5ef0*/  HADD2.F32 R57, -RZ, R58.reuse.H0_H0 ;  /* 0x2000003aff397230 */ /* 0x100fe20000004100 */
[-C--:B------:R-:W-:Y:S01]  /*5f00*/  F2FP.F16.E4M3.UNPACK_B R65, R67.reuse ;  /* 0x00000043ff41723e */ /* 0x080fe200020006ff */
[----:B------:R-:W-:Y:S01]  /*5f10*/  HADD2.F32 R58, -RZ, R58.H1_H1 ;  /* 0x3000003aff3a7230 */ /* 0x000fe20000004100 */
[----:B------:R-:W-:Y:S01]  /*5f20*/  F2FP.F16.E4M3.UNPACK_B R64, R66.H1 ;  /* 0x00000042ff40723e */ /* 0x000fe200030006ff */
[--C-:B------:R-:W-:Y:S01]  /*5f30*/  HADD2.F32 R61, -RZ, R62.reuse.H0_H0 ;  /* 0x2000003eff3d7230 */ /* 0x100fe20000004100 */
[----:B------:R-:W-:Y:S01]  /*5f40*/  F2FP.F16.E4M3.UNPACK_B R67, R67.H1 ;  /* 0x00000043ff43723e */ /* 0x000fe200030006ff */
[----:B------:R-:W-:Y:S01]  /*5f50*/  HADD2.F32 R62, -RZ, R62.H1_H1 ;  /* 0x3000003eff3e7230 */ /* 0x000fe20000004100 */
[----:B------:R-:W-:Y:S01]  /*5f60*/  IADD3 R36, PT, PT, R36, 0x1, RZ ;  /* 0x0000000124247810 */ /* 0x000fe20007ffe0ff */
[C---:B----4-:R-:W-:Y:S01]  /*5f70*/  FMUL R4, R38.reuse, R4 ;  /* 0x0000000426047220 */ /* 0x050fe20000400000 */
[C---:B------:R-:W-:Y:S01]  /*5f80*/  FMUL R5, R38.reuse, R5 ;  /* 0x0000000526057220 */ /* 0x040fe20000400000 */
[C---:B------:R-:W-:Y:S01]  /*5f90*/  FMUL R8, R38.reuse, R8 ;  /* 0x0000000826087220 */ /* 0x040fe20000400000 */
[C---:B------:R-:W-:Y:S01]  /*5fa0*/  FMUL R9, R38.reuse, R9 ;  /* 0x0000000926097220 */ /* 0x040fe20000400000 */
[C---:B------:R-:W-:Y:S01]  /*5fb0*/  FFMA R4, R39.reuse, R0, R4 ;  /* 0x0000000027047223 */ /* 0x040fe20000000004 */
[C---:B------:R-:W-:Y:S01]  /*5fc0*/  FFMA R5, R39.reuse, R2, R5 ;  /* 0x0000000227057223 */ /* 0x040fe20000000005 */
[C---:B------:R-:W-:Y:S01]  /*5fd0*/  FMUL R12, R38.reuse, R12 ;  /* 0x0000000c260c7220 */ /* 0x040fe20000400000 */
        /* <DEDUP_REMOVED lines=10> */
[----:B------:R-:W-:Y:S02]  /*6080*/  HADD2.F32 R44, -RZ, R44.H1_H1 ;  /* 0x3000002cff2c7230 */ /* 0x000fe40000004100 */
[C---:B------:R-:W-:Y:S01]  /*6090*/  FMUL R10, R38.reuse, R10 ;  /* 0x0000000a260a7220 */ /* 0x040fe20000400000 */
[C---:B------:R-:W-:Y:S01]  /*60a0*/  FFMA R6, R39.reuse, R3, R6 ;  /* 0x0000000327067223 */ /* 0x040fe20000000006 */
[C---:B------:R-:W-:Y:S01]  /*60b0*/  FFMA R7, R39.reuse, R40, R7 ;  /* 0x0000002827077223 */ /* 0x040fe20000000007 */
[C---:B------:R-:W-:Y:S01]  /*60c0*/  FFMA R8, R39.reuse, R41, R8 ;  /* 0x0000002927087223 */ /* 0x040fe20000000008 */
[C---:B------:R-:W-:Y:S01]  /*60d0*/  FFMA R9, R39.reuse, R42, R9 ;  /* 0x0000002a27097223 */ /* 0x040fe20000000009 */
[----:B------:R-:W-:Y:S01]  /*60e0*/  FFMA R10, R39, R43, R10 ;  /* 0x0000002b270a7223 */ /* 0x000fe2000000000a */
[--C-:B------:R-:W-:Y:S01]  /*60f0*/  HADD2.F32 R40, -RZ, R65.reuse.H0_H0 ;  /* 0x20000041ff287230 */ /* 0x100fe20000004100 */
[----:B------:R-:W-:Y:S01]  /*6100*/  F2FP.SATFINITE.E4M3.F32.PACK_AB_MERGE_C R86, R7, R6, RZ ;  /* 0x000000060756723e */ /* 0x000fe200048070ff */
[C---:B------:R-:W-:Y:S01]  /*6110*/  FMUL R7, R38.reuse, R24 ;  /* 0x0000001826077220 */ /* 0x040fe20000400000 */
[C---:B------:R-:W-:Y:S01]  /*6120*/  FMUL R24, R38.reuse, R29 ;  /* 0x0000001d26187220 */ /* 0x040fe20000400000 */
[C---:B------:R-:W-:Y:S01]  /*6130*/  FMUL R29, R38.reuse, R34 ;  /* 0x00000022261d7220 */ /* 0x040fe20000400000 */
[----:B------:R-:W-:Y:S02]  /*6140*/  HADD2.F32 R65, -RZ, R65.H1_H1 ;  /* 0x30000041ff417230 */ /* 0x000fe40000004100 */
[C---:B------:R-:W-:Y:S01]  /*6150*/  FMUL R11, R38.reuse, R11 ;  /* 0x0000000b260b7220 */ /* 0x040fe20000400000 */
[--C-:B------:R-:W-:Y:S02]  /*6160*/  HADD2.F32 R47, -RZ, R48.reuse.H0_H0 ;  /* 0x20000030ff2f7230 */ /* 0x100fe40000004100 */
[C---:B------:R-:W-:Y:S01]  /*6170*/  FMUL R14, R38.reuse, R14 ;  /* 0x0000000e260e7220 */ /* 0x040fe20000400000 */
[----:B------:R-:W-:Y:S02]  /*6180*/  HADD2.F32 R48, -RZ, R48.H1_H1 ;  /* 0x30000030ff307230 */ /* 0x000fe40000004100 */
[C---:B------:R-:W-:Y:S01]  /*6190*/  FFMA R11, R39.reuse, R44, R11 ;  /* 0x0000002c270b7223 */ /* 0x040fe2000000000b */
[C---:B------:R-:W-:Y:S01]  /*61a0*/  FFMA R12, R39.reuse, R45, R12 ;  /* 0x0000002d270c7223 */ /* 0x040fe2000000000c */
[C---:B------:R-:W-:Y:S01]  /*61b0*/  FFMA R13, R39.reuse, R46, R13 ;  /* 0x0000002e270d7223 */ /* 0x040fe2000000000d */
[----:B------:R-:W-:Y:S01]  /*61c0*/  FFMA R14, R39, R47, R14 ;  /* 0x0000002f270e7223 */ /* 0x000fe2000000000e */
[C---:B------:R-:W-:Y:S01]  /*61d0*/  FMUL R15, R38.reuse, R15 ;  /* 0x0000000f260f7220 */ /* 0x040fe20000400000 */
[--C-:B------:R-:W-:Y:S01]  /*61e0*/  HADD2.F32 R51, -RZ, R52.reuse.H0_H0 ;  /* 0x20000034ff337230 */ /* 0x100fe20000004100 */
[----:B------:R-:W-:Y:S01]  /*61f0*/  F2FP.SATFINITE.E4M3.F32.PACK_AB_MERGE_C R10, R11, R10, RZ ;  /* 0x0000000a0b0a723e */ /* 0x000fe200048070ff */
[----:B------:R-:W-:Y:S02]  /*6200*/  HADD2.F32 R52, -RZ, R52.H1_H1 ;  /* 0x30000034ff347230 */ /* 0x000fe40000004100 */
[C---:B------:R-:W-:Y:S01]  /*6210*/  FFMA R15, R39.reuse, R48, R15 ;  /* 0x00000030270f7223 */ /* 0x040fe2000000000f */
[C---:B------:R-:W-:Y:S01]  /*6220*/  FFMA R16, R39.reuse, R49, R16 ;  /* 0x0000003127107223 */ /* 0x040fe20000000010 */
[C---:B------:R-:W-:Y:S01]  /*6230*/  FFMA R17, R39.reuse, R50, R17 ;  /* 0x0000003227117223 */ /* 0x040fe20000000011 */
[C---:B------:R-:W-:Y:S01]  /*6240*/  FMUL R18, R38.reuse, R18 ;  /* 0x0000001226127220 */ /* 0x040fe20000400000 */
[C---:B------:R-:W-:Y:S01]  /*6250*/  FMUL R19, R38.reuse, R19 ;  /* 0x0000001326137220 */ /* 0x040fe20000400000 */
[--C-:B------:R-:W-:Y:S02]  /*6260*/  HADD2.F32 R55, -RZ, R56.reuse.H0_H0 ;  /* 0x20000038ff377230 */ /* 0x100fe40000004100 */
[C---:B------:R-:W-:Y:S01]  /*6270*/  FMUL R3, R38.reuse, R22 ;  /* 0x0000001626037220 */ /* 0x040fe20000400000 */
[C---:B------:R-:W-:Y:S01]  /*6280*/  FFMA R18, R39.reuse, R51, R18 ;  /* 0x0000003327127223 */ /* 0x040fe20000000012 */
[----:B------:R-:W-:Y:S02]  /*6290*/  HADD2.F32 R56, -RZ, R56.H1_H1 ;  /* 0x30000038ff387230 */ /* 0x000fe40000004100 */
[C---:B------:R-:W-:Y:S01]  /*62a0*/  FFMA R19, R39.reuse, R52, R19 ;  /* 0x0000003427137223 */ /* 0x040fe20000000013 */
[C---:B------:R-:W-:Y:S01]  /*62b0*/  FMUL R6, R38.reuse, R23 ;  /* 0x0000001726067220 */ /* 0x040fe20000400000 */
[C---:B------:R-:W-:Y:S01]  /*62c0*/  FFMA R0, R39.reuse, R53, R0 ;  /* 0x0000003527007223 */ /* 0x040fe20000000000 */
[C---:B------:R-:W-:Y:S01]  /*62d0*/  FFMA R2, R39.reuse, R54, R2 ;  /* 0x0000003627027223 */ /* 0x040fe20000000002 */
[--C-:B------:R-:W-:Y:S02]  /*62e0*/  HADD2.F32 R59, -RZ, R60.reuse.H0_H0 ;  /* 0x2000003cff3b7230 */ /* 0x100fe40000004100 */
[C---:B------:R-:W-:Y:S01]  /*62f0*/  FFMA R3, R39.reuse, R55, R3 ;  /* 0x0000003727037223 */ /* 0x040fe20000000003 */
[----:B------:R-:W-:Y:S02]  /*6300*/  HADD2.F32 R60, -RZ, R60.H1_H1 ;  /* 0x3000003cff3c7230 */ /* 0x000fe40000004100 */
[C---:B------:R-:W-:Y:S01]  /*6310*/  FMUL R21, R38.reuse, R26 ;  /* 0x0000001a26157220 */ /* 0x040fe20000400000 */
[C---:B------:R-:W-:Y:S01]  /*6320*/  FMUL R22, R38.reuse, R27 ;  /* 0x0000001b26167220 */ /* 0x040fe20000400000 */
[C---:B------:R-:W-:Y:S01]  /*6330*/  FFMA R6, R39.reuse, R56, R6 ;  /* 0x0000003827067223 */ /* 0x040fe20000000006 */
[C---:B------:R-:W-:Y:S01]  /*6340*/  FFMA R7, R39.reuse, R57, R7 ;  /* 0x0000003927077223 */ /* 0x040fe20000000007 */
[C---:B------:R-:W-:Y:S01]  /*6350*/  FMUL R23, R38.reuse, R28 ;  /* 0x0000001c26177220 */ /* 0x040fe20000400000 */
[C---:B------:R-:W-:Y:S01]  /*6360*/  FFMA R20, R39.reuse, R58, R20 ;  /* 0x0000003a27147223 */ /* 0x040fe20000000014 */
[--C-:B------:R-:W-:Y:S02]  /*6370*/  HADD2.F32 R63, -RZ, R64.reuse.H0_H0 ;  /* 0x20000040ff3f7230 */ /* 0x100fe40000004100 */
[C---:B------:R-:W-:Y:S01]  /*6380*/  FFMA R21, R39.reuse, R59, R21 ;  /* 0x0000003b27157223 */ /* 0x040fe20000000015 */
[----:B------:R-:W-:Y:S02]  /*6390*/  HADD2.F32 R64, -RZ, R64.H1_H1 ;  /* 0x30000040ff407230 */ /* 0x000fe40000004100 */
[C---:B------:R-:W-:Y:S01]  /*63a0*/  FFMA R22, R39.reuse, R60, R22 ;  /* 0x0000003c27167223 */ /* 0x040fe20000000016 */
[C---:B------:R-:W-:Y:S01]  /*63b0*/  FMUL R26, R38.reuse, R31 ;  /* 0x0000001f261a7220 */ /* 0x040fe20000400000 */
[C---:B------:R-:W-:Y:S01]  /*63c0*/  FMUL R27, R38.reuse, R32 ;  /* 0x00000020261b7220 */ /* 0x040fe20000400000 */
[C---:B------:R-:W-:Y:S01]  /*63d0*/  FFMA R23, R39.reuse, R61, R23 ;  /* 0x0000003d27177223 */ /* 0x040fe20000000017 */
[----:B------:R-:W-:Y:S01]  /*63e0*/  FMUL R28, R38, R33 ;  /* 0x00000021261c7220 */ /* 0x000fe20000400000 */
[C---:B------:R-:W-:Y:S01]  /*63f0*/  FFMA R24, R39.reuse, R62, R24 ;  /* 0x0000003e27187223 */ /* 0x040fe20000000018 */
[--C-:B------:R-:W-:Y:S02]  /*6400*/  HADD2.F32 R66, -RZ, R67.reuse.H0_H0 ;  /* 0x20000043ff427230 */ /* 0x100fe40000004100 */
[C---:B------:R-:W-:Y:S01]  /*6410*/  FFMA R25, R39.reuse, R63, R25 ;  /* 0x0000003f27197223 */ /* 0x040fe20000000019 */
[----:B------:R-:W-:Y:S02]  /*6420*/  HADD2.F32 R67, -RZ, R67.H1_H1 ;  /* 0x30000043ff437230 */ /* 0x000fe40000004100 */
[----:B------:R-:W-:Y:S01]  /*6430*/  FFMA R26, R39, R64, R26 ;  /* 0x00000040271a7223 */ /* 0x000fe2000000001a */
[----:B------:R-:W-:Y:S01]  /*6440*/  F2FP.SATFINITE.E4M3.F32.PACK_AB_MERGE_C R14, R15, R14, RZ ;  /* 0x0000000e0f0e723e */ /* 0x000fe200048070ff */
[----:B------:R-:W-:Y:S01]  /*6450*/  FFMA R27, R39, R40, R27 ;  /* 0x00000028271b7223 */ /* 0x000fe2000000001b */
[----:B------:R-:W-:Y:S01]  /*6460*/  F2FP.SATFINITE.E4M3.F32.PACK_AB_MERGE_C R18, R19, R18, RZ ;  /* 0x000000121312723e */ /* 0x000fe200048070ff */
[C---:B------:R-:W-:Y:S01]  /*6470*/  FFMA R28, R39.reuse, R65, R28 ;  /* 0x00000041271c7223 */ /* 0x040fe2000000001c */
[C---:B------:R-:W-:Y:S01]  /*6480*/  FFMA R29, R39.reuse, R66, R29 ;  /* 0x00000042271d7223 */ /* 0x040fe2000000001d */
[----:B------:R-:W-:Y:S01]  /*6490*/  FFMA R30, R39, R67, R30 ;  /* 0x00000043271e7223 */ /* 0x000fe2000000001e */
[----:B------:R-:W-:Y:S02]  /*64a0*/  F2FP.SATFINITE.E4M3.F32.PACK_AB_MERGE_C R32, R5, R4, R86 ;  /* 0x000000040520723e */ /* 0x000fe40004807056 */
[----:B------:R-:W-:Y:S02]  /*64b0*/  F2FP.SATFINITE.E4M3.F32.PACK_AB_MERGE_C R33, R9, R8, R10 ;  /* 0x000000080921723e */ /* 0x000fe4000480700a */
[----:B------:R-:W-:Y:S02]  /*64c0*/  F2FP.SATFINITE.E4M3.F32.PACK_AB_MERGE_C R34, R13, R12, R14 ;  /* 0x0000000c0d22723e */ /* 0x000fe4000480700e */
[----:B------:R-:W-:Y:S02]  /*64d0*/  F2FP.SATFINITE.E4M3.F32.PACK_AB_MERGE_C R35, R17, R16, R18 ;  /* 0x000000101123723e */ /* 0x000fe40004807012 */
[----:B------:R-:W-:Y:S02]  /*64e0*/  F2FP.SATFINITE.E4M3.F32.PACK_AB_MERGE_C R3, R6, R3, RZ ;  /* 0x000000030603723e */ /* 0x000fe400048070ff */
[----:B------:R-:W-:Y:S01]  /*64f0*/  F2FP.SATFINITE.E4M3.F32.PACK_AB_MERGE_C R5, R22, R21, RZ ;  /* 0x000000151605723e */ /* 0x000fe200048070ff */
[----:B------:R1:W-:Y:S01]  /*6500*/  STS.128 [R78+UR44+0x1200], R32 ;  /* 0x001200204e007988 */ /* 0x0003e20008000c2c */
[----:B------:R-:W-:Y:S02]  /*6510*/  F2FP.SATFINITE.E4M3.F32.PACK_AB_MERGE_C R6, R26, R25, RZ ;  /* 0x000000191a06723e */ /* 0x000fe400048070ff */
[----:B------:R-:W-:Y:S02]  /*6520*/  F2FP.SATFINITE.E4M3.F32.PACK_AB_MERGE_C R29, R30, R29, RZ ;  /* 0x0000001d1e1d723e */ /* 0x000fe400048070ff */
[----:B------:R-:W-:Y:S02]  /*6530*/  F2FP.SATFINITE.E4M3.F32.PACK_AB_MERGE_C R5, R20, R7, R5 ;  /* 0x000000071405723e */ /* 0x000fe40004807005 */
[----:B------:R-:W-:Y:S02]  /*6540*/  F2FP.SATFINITE.E4M3.F32.PACK_AB_MERGE_C R4, R2, R0, R3 ;  /* 0x000000000204723e */ /* 0x000fe40004807003 */
[----:B------:R-:W-:Y:S02]  /*6550*/  F2FP.SATFINITE.E4M3.F32.PACK_AB_MERGE_C R6, R24, R23, R6 ;  /* 0x000000171806723e */ /* 0x000fe40004807006 */
[----:B------:R-:W-:Y:S05]  /*6560*/  F2FP.SATFINITE.E4M3.F32.PACK_AB_MERGE_C R7, R28, R27, R29 ;  /* 0x0000001b1c07723e */ /* 0x000fea000480701d */
[----:B------:R1:W-:Y:S01]  /*6570*/  STS.128 [R77+0x1010], R4 ;  /* 0x001010044d007388 */ /* 0x0003e20000000c00 */
[----:B------:R-:W-:Y:S01]  /*6580*/  @!PT LDS RZ, [RZ] ;  /* 0x00000000fffff984 */ /* 0x000fe20000000800 */
[----:B------:R-:W-:Y:S01]  /*6590*/  @!PT LDS RZ, [RZ] ;  /* 0x00000000fffff984 */ /* 0x000fe20000000800 */
[----:B------:R-:W-:Y:S01]  /*65a0*/  @!PT LDS RZ, [RZ] ;  /* 0x00000000fffff984 */ /* 0x000fe20000000800 */
[----:B------:R-:W-:Y:S01]  /*65b0*/  @!PT LDS RZ, [RZ] ;  /* 0x00000000fffff984 */ /* 0x000fe20000000800 */
[----:B------:R3:W-:Y:S07]  /*65c0*/  MEMBAR.ALL.CTA ;  /* 0x0000000000007992 */ /* 0x0007ee0000008000 */
[----:B---3--:R-:W3:Y:S02]  /*65d0*/  FENCE.VIEW.ASYNC.S ;  /* 0x00000000000073c6 */ /* 0x008ee40000000000 */
[----:B---3--:R-:W-:Y:S06]  /*65e0*/  BAR.SYNC.DEFER_BLOCKING 0x1, 0x80 ;  /* 0x0042000000007b1d */ /* 0x008fec0000010000 */
[----:B------:R-:W-:Y:S05]  /*65f0*/  @P0 BRA `(.L_x_99) ;  /* 0x0000000000300947 */ /* 0x000fea0003800000 */
[----:B------:R-:W-:Y:S02]  /*6600*/  UIADD3 UR4, UPT, UPT, UR44, 0x1200, URZ ;  /* 0x000012002c047890 */ /* 0x000fe4000fffe0ff */
[----:B------:R-:W-:Y:S02]  /*6610*/  USHF.L.U32 UR9, UR45, 0x6, URZ ;  /* 0x000000062d097899 */ /* 0x000fe400080006ff */
[----:B------:R-:W-:Y:S02]  /*6620*/  USHF.L.U32 UR10, UR46, 0x6, URZ ;  /* 0x000000062e0a7899 */ /* 0x000fe400080006ff */
[----:B------:R-:W-:Y:S01]  /*6630*/  MOV R85, UR4 ;  /* 0x0000000400557c02 */ /* 0x000fe20008000f00 */
[----:B------:R-:W-:Y:S01]  /*6640*/  UIADD3 UR4, UP0, UPT, UR62, 0x680, URZ ;  /* 0x000006803e047890 */ /* 0x000fe2000ff1e0ff */
[----:B------:R-:W-:Y:S02]  /*6650*/  UMOV UR11, UR36 ;  /* 0x00000024000b7c82 */ /* 0x000fe40008000000 */
[----:B------:R-:W-:Y:S01]  /*6660*/  R2UR UR8, R85 ;  /* 0x00000000550872ca */ /* 0x000fe200000e0000 */
[----:B------:R-:W-:Y:S11]  /*6670*/  UIADD3.X UR5, UPT, UPT, URZ, UR63, URZ, UP0, !UPT ;  /* 0x0000003fff057290 */ /* 0x000ff600087fe4ff */
[----:B------:R-:W-:Y:S01]  /*6680*/  @!UPT UIADD3 URZ, UPT, UPT, URZ, URZ, URZ ;  /* 0x000000fffffff290 */ /* 0x000fe2000fffe0ff */
[----:B------:R3:W-:Y:S01]  /*6690*/  UTMASTG.3D [UR8], [UR4] ;  /* 0x00000008040073b5 */ /* 0x0007e20008010000 */
[----:B------:R0:W-:Y:S01]  /*66a0*/  UTMACMDFLUSH ;  /* 0x00000000000079b7 */ /* 0x0001e20000000000 */
[----:B---3--:R-:W-:Y:S04]  /*66b0*/  DEPBAR.LE SB0, 0x0 ;  /* 0x000080000000791a */ /* 0x008fe80000000000 */
.L_x_99:
[----:B------:R-:W-:Y:S05]  /*66c0*/  BSYNC.RECONVERGENT B0 ;  /* 0x0000000000007941 */ /* 0x000fea0003800200 */
.L_x_98:
[----:B------:R-:W-:Y:S01]  /*66d0*/  BAR.SYNC.DEFER_BLOCKING 0x1, 0x80 ;  /* 0x0042000000007b1d */ /* 0x000fe20000010000 */
[----:B------:R-:W-:Y:S01]  /*66e0*/  ISETP.NE.AND P0, PT, R81, 0x2, PT ;  /* 0x000000025100780c */ /* 0x000fe20003f05270 */
[----:B------:R-:W-:Y:S01]  /*66f0*/  UISETP.NE.AND UP0, UPT, UR47, URZ, UPT ;  /* 0x000000ff2f00728c */ /* 0x000fe2000bf05270 */
[----:B------:R-:W-:Y:S01]  /*6700*/  ISETP.NE.AND P1, PT, R36, 0x4, PT ;  /* 0x000000042400780c */ /* 0x000fe20003f25270 */
[----:B------:R-:W-:Y:S01]  /*6710*/  UIADD3 UR45, UPT, UPT, UR37, UR60, URZ ;  /* 0x0000003c252d7290 */ /* 0x000fe2000fffe0ff */
[----:B------:R-:W-:Y:S01]  /*6720*/  SEL R2, RZ, 0x1, P0 ;  /* 0x00000001ff027807 */ /* 0x000fe20000000000 */
[----:B------:R-:W-:Y:S01]  /*6730*/  UIADD3 UR46, UPT, UPT, UR38, UR57, URZ ;  /* 0x00000039262e7290 */ /* 0x000fe2000fffe0ff */
[----:B------:R-:W-:Y:S02]  /*6740*/  SEL R0, RZ, 0x1, P1 ;  /* 0x00000001ff007807 */ /* 0x000fe40000800000 */
[----:B------:R-:W-:Y:S02]  /*6750*/  LOP3.LUT R83, R83, R2, RZ, 0x3c, !PT ;  /* 0x0000000253537212 */ /* 0x000fe400078e3cff */
[----:B------:R-:W-:Y:S02]  /*6760*/  LOP3.LUT R84, R84, R0, RZ, 0x3c, !PT ;  /* 0x0000000054547212 */ /* 0x000fe400078e3cff */
[----:B------:R-:W-:Y:S02]  /*6770*/  SEL R81, R81, RZ, P0 ;  /* 0x000000ff51517207 */ /* 0x000fe40000000000 */
[----:B------:R-:W-:Y:S01]  /*6780*/  SEL R36, R36, RZ, P1 ;  /* 0x000000ff24247207 */ /* 0x000fe20000800000 */
[----:B------:R-:W-:Y:S01]  /*6790*/  UMOV UR36, UR51 ;  /* 0x0000003300247c82 */ /* 0x000fe20008000000 */
[----:B------:R-:W-:Y:S05]  /*67a0*/  BRA.U UP0, `(.L_x_100) ;  /* 0xffffffe5002c7547 */ /* 0x000fea000b83ffff */
[----:B------:R-:W-:Y:S05]  /*67b0*/  EXIT ;  /* 0x000000000000794d */ /* 0x000fea0003800000 */
.L_x_24:
[----:B--2---:R2:W3:Y:S02]  /*67c0*/  SYNCS.PHASECHK.TRANS64.TRYWAIT P0, [R0+URZ+0xc0], R2 ;  /* 0x0000c002000075a7 */ /* 0x0044e400080011ff */
[----:B---3--:R-:W-:Y:S05]  /*67d0*/  @!P0 NANOSLEEP.SYNCS 0x989680 ;  /* 0x009896800000895d */ /* 0x008fea0003900000 */
[----:B------:R-:W3:Y:S02]  /*67e0*/  @!P0 SYNCS.PHASECHK.TRANS64 P0, [R0+URZ+0xc0], R2 ;  /* 0x0000c002000085a7 */ /* 0x000ee400080010ff */
[----:B---3--:R-:W-:Y:S05]  /*67f0*/  @!P0 BRA `(.L_x_24) ;  /* 0xfffffffc00f08947 */ /* 0x008fea000383ffff */
[----:B------:R-:W-:Y:S05]  /*6800*/  BRA `(.L_x_101) ;  /* 0xffffffb0004c7947 */ /* 0x000fea000383ffff */
.L_x_27:
[----:B-1----:R-:W-:-:S07]  /*6810*/  MOV R0, UR33 ;  /* 0x0000002100007c02 */ /* 0x002fce0008000f00 */
.L_x_102:
[----:B-1----:R1:W2:Y:S02]  /*6820*/  SYNCS.PHASECHK.TRANS64.TRYWAIT P0, [R0+URZ+0x18], R3 ;  /* 0x00001803000075a7 */ /* 0x0022a400080011ff */
[----:B--2---:R-:W-:Y:S05]  /*6830*/  @!P0 NANOSLEEP.SYNCS 0x989680 ;  /* 0x009896800000895d */ /* 0x004fea0003900000 */
[----:B------:R-:W2:Y:S02]  /*6840*/  @!P0 SYNCS.PHASECHK.TRANS64 P0, [R0+URZ+0x18], R3 ;  /* 0x00001803000085a7 */ /* 0x000ea400080010ff */
[----:B--2---:R-:W-:Y:S05]  /*6850*/  @!P0 BRA `(.L_x_102) ;  /* 0xfffffffc00f08947 */ /* 0x004fea000383ffff */
[----:B------:R-:W-:Y:S05]  /*6860*/  BRA `(.L_x_26) ;  /* 0xffffffb000987947 */ /* 0x000fea000383ffff */
.L_x_34:
[----:B-1----:R-:W-:-:S07]  /*6870*/  MOV R0, UR17 ;  /* 0x0000001100007c02 */ /* 0x002fce0008000f00 */
.L_x_103:
[----:B-1----:R1:W2:Y:S02]  /*6880*/  SYNCS.PHASECHK.TRANS64.TRYWAIT P0, [R0+URZ+0x18], R3 ;  /* 0x00001803000075a7 */ /* 0x0022a400080011ff */
[----:B--2---:R-:W-:Y:S05]  /*6890*/  @!P0 NANOSLEEP.SYNCS 0x989680 ;  /* 0x009896800000895d */ /* 0x004fea0003900000 */
[----:B------:R-:W2:Y:S02]  /*68a0*/  @!P0 SYNCS.PHASECHK.TRANS64 P0, [R0+URZ+0x18], R3 ;  /* 0x00001803000085a7 */ /* 0x000ea400080010ff */
[----:B--2---:R-:W-:Y:S05]  /*68b0*/  @!P0 BRA `(.L_x_103) ;  /* 0xfffffffc00f08947 */ /* 0x004fea000383ffff */
[----:B------:R-:W-:Y:S05]  /*68c0*/  BRA `(.L_x_33) ;  /* 0xffffffb4005c7947 */ /* 0x000fea000383ffff */
.L_x_39:
[----:B-1----:R1:W2:Y:S02]  /*68d0*/  SYNCS.PHASECHK.TRANS64.TRYWAIT P0, [R3+URZ+0x50], R0 ;  /* 0x00005000030075a7 */ /* 0x0022a400080011ff */
[----:B--2---:R-:W-:Y:S05]  /*68e0*/  @!P0 NANOSLEEP.SYNCS 0x989680 ;  /* 0x009896800000895d */ /* 0x004fea0003900000 */
[----:B------:R-:W2:Y:S02]  /*68f0*/  @!P0 SYNCS.PHASECHK.TRANS64 P0, [R3+URZ+0x50], R0 ;  /* 0x00005000030085a7 */ /* 0x000ea400080010ff */
[----:B--2---:R-:W-:Y:S05]  /*6900*/  @!P0 BRA `(.L_x_39) ;  /* 0xfffffffc00f08947 */ /* 0x004fea000383ffff */
[----:B------:R-:W-:Y:S05]  /*6910*/  BRA `(.L_x_104) ;  /* 0xffffffb800087947 */ /* 0x000fea000383ffff */
.L_x_43:
[----:B------:R-:W-:-:S07]  /*6920*/  MOV R0, UR4 ;  /* 0x0000000400007c02 */ /* 0x000fce0008000f00 */
.L_x_105:
[----:B-1----:R1:W2:Y:S02]  /*6930*/  SYNCS.PHASECHK.TRANS64.TRYWAIT P0, [R0+URZ], R2 ;  /* 0x00000002000075a7 */ /* 0x0022a400080011ff */
[----:B--2---:R-:W-:Y:S05]  /*6940*/  @!P0 NANOSLEEP.SYNCS 0x989680 ;  /* 0x009896800000895d */ /* 0x004fea0003900000 */
[----:B------:R-:W2:Y:S02]  /*6950*/  @!P0 SYNCS.PHASECHK.TRANS64 P0, [R0+URZ], R2 ;  /* 0x00000002000085a7 */ /* 0x000ea400080010ff */
[----:B--2---:R-:W-:Y:S05]  /*6960*/  @!P0 BRA `(.L_x_105) ;  /* 0xfffffffc00f08947 */ /* 0x004fea000383ffff */
[----:B------:R-:W-:Y:S05]  /*6970*/  BRA `(.L_x_106) ;  /* 0xffffffbc00ac7947 */ /* 0x000fea000383ffff */
.L_x_44:
[----:B------:R-:W-:-:S07]  /*6980*/  MOV R0, UR5 ;  /* 0x0000000500007c02 */ /* 0x000fce0008000f00 */
.L_x_107:
[----:B-1----:R1:W2:Y:S02]  /*6990*/  SYNCS.PHASECHK.TRANS64.TRYWAIT P0, [R0+URZ], R2 ;  /* 0x00000002000075a7 */ /* 0x0022a400080011ff */
[----:B--2---:R-:W-:Y:S05]  /*69a0*/  @!P0 NANOSLEEP.SYNCS 0x989680 ;  /* 0x009896800000895d */ /* 0x004fea0003900000 */
[----:B------:R-:W2:Y:S02]  /*69b0*/  @!P0 SYNCS.PHASECHK.TRANS64 P0, [R0+URZ], R2 ;  /* 0x00000002000085a7 */ /* 0x000ea400080010ff */
[----:B--2---:R-:W-:Y:S05]  /*69c0*/  @!P0 BRA `(.L_x_107) ;  /* 0xfffffffc00f08947 */ /* 0x004fea000383ffff */
[----:B------:R-:W-:Y:S05]  /*69d0*/  BRA `(.L_x_108) ;  /* 0xffffffbc00b87947 */ /* 0x000fea000383ffff */
.L_x_47:
[----:B--2---:R2:W3:Y:S02]  /*69e0*/  SYNCS.PHASECHK.TRANS64.TRYWAIT P0, [R2+URZ+0xb0], R4 ;  /* 0x0000b004020075a7 */ /* 0x0044e400080011ff */
[----:B---3--:R-:W-:Y:S05]  /*69f0*/  @!P0 NANOSLEEP.SYNCS 0x989680 ;  /* 0x009896800000895d */ /* 0x008fea0003900000 */
[----:B------:R-:W3:Y:S02]  /*6a00*/  @!P0 SYNCS.PHASECHK.TRANS64 P0, [R2+URZ+0xb0], R4 ;  /* 0x0000b004020085a7 */ /* 0x000ee400080010ff */
[----:B---3--:R-:W-:Y:S05]  /*6a10*/  @!P0 BRA `(.L_x_47) ;  /* 0xfffffffc00f08947 */ /* 0x008fea000383ffff */
[----:B------:R-:W-:Y:S05]  /*6a20*/  BRA `(.L_x_109) ;  /* 0xffffffc000147947 */ /* 0x000fea000383ffff */
.L_x_48:
[----:B------:R-:W-:-:S07]  /*6a30*/  MOV R2, UR4 ;  /* 0x0000000400027c02 */ /* 0x000fce0008000f00 */
.L_x_110:
[----:B--2---:R2:W3:Y:S02]  /*6a40*/  SYNCS.PHASECHK.TRANS64.TRYWAIT P0, [R2+URZ+0x60], R5 ;  /* 0x00006005020075a7 */ /* 0x0044e400080011ff */
[----:B---3--:R-:W-:Y:S05]  /*6a50*/  @!P0 NANOSLEEP.SYNCS 0x989680 ;  /* 0x009896800000895d */ /* 0x008fea0003900000 */
[----:B------:R-:W3:Y:S02]  /*6a60*/  @!P0 SYNCS.PHASECHK.TRANS64 P0, [R2+URZ+0x60], R5 ;  /* 0x00006005020085a7 */ /* 0x000ee400080010ff */
[----:B---3--:R-:W-:Y:S05]  /*6a70*/  @!P0 BRA `(.L_x_110) ;  /* 0xfffffffc00f08947 */ /* 0x008fea000383ffff */
[----:B------:R-:W-:Y:S05]  /*6a80*/  BRA `(.L_x_111) ;  /* 0xffffffc000247947 */ /* 0x000fea000383ffff */
.L_x_49:
[----:B--2---:R2:W3:Y:S02]  /*6a90*/  SYNCS.PHASECHK.TRANS64.TRYWAIT P1, [R2+URZ+0x50], R4 ;  /* 0x00005004020075a7 */ /* 0x0044e400080211ff */
[----:B---3--:R-:W-:Y:S05]  /*6aa0*/  @!P1 NANOSLEEP.SYNCS 0x989680 ;  /* 0x009896800000995d */ /* 0x008fea0003900000 */
[----:B------:R-:W3:Y:S02]  /*6ab0*/  @!P1 SYNCS.PHASECHK.TRANS64 P1, [R2+URZ+0x50], R4 ;  /* 0x00005004020095a7 */ /* 0x000ee400080210ff */
[----:B---3--:R-:W-:Y:S05]  /*6ac0*/  @!P1 BRA `(.L_x_49) ;  /* 0xfffffffc00f09947 */ /* 0x008fea000383ffff */
[----:B------:R-:W-:Y:S05]  /*6ad0*/  BRA `(.L_x_112) ;  /* 0xffffffc000547947 */ /* 0x000fea000383ffff */
.L_x_52:
[----:B------:R-:W-:-:S07]  /*6ae0*/  MOV R0, UR4 ;  /* 0x0000000400007c02 */ /* 0x000fce0008000f00 */
.L_x_113:
[----:B--2---:R2:W3:Y:S02]  /*6af0*/  SYNCS.PHASECHK.TRANS64.TRYWAIT P0, [R0+URZ+0x60], R2 ;  /* 0x00006002000075a7 */ /* 0x0044e400080011ff */
[----:B---3--:R-:W-:Y:S05]  /*6b00*/  @!P0 NANOSLEEP.SYNCS 0x989680 ;  /* 0x009896800000895d */ /* 0x008fea0003900000 */
[----:B------:R-:W3:Y:S02]  /*6b10*/  @!P0 SYNCS.PHASECHK.TRANS64 P0, [R0+URZ+0x60], R2 ;  /* 0x00006002000085a7 */ /* 0x000ee400080010ff */
[----:B---3--:R-:W-:Y:S05]  /*6b20*/  @!P0 BRA `(.L_x_113) ;  /* 0xfffffffc00f08947 */ /* 0x008fea000383ffff */
[----:B------:R-:W-:Y:S05]  /*6b30*/  BRA `(.L_x_51) ;  /* 0xffffffc000a87947 */ /* 0x000fea000383ffff */
.L_x_59:
[----:B-1----:R1:W2:Y:S02]  /*6b40*/  SYNCS.PHASECHK.TRANS64.TRYWAIT P1, [R0+URZ+0x50], R2 ;  /* 0x00005002000075a7 */ /* 0x0022a400080211ff */
[----:B--2---:R-:W-:Y:S05]  /*6b50*/  @!P1 NANOSLEEP.SYNCS 0x989680 ;  /* 0x009896800000995d */ /* 0x004fea0003900000 */
[----:B------:R-:W2:Y:S02]  /*6b60*/  @!P1 SYNCS.PHASECHK.TRANS64 P1, [R0+URZ+0x50], R2 ;  /* 0x00005002000095a7 */ /* 0x000ea400080210ff */
[----:B--2---:R-:W-:Y:S05]  /*6b70*/  @!P1 BRA `(.L_x_59) ;  /* 0xfffffffc00f09947 */ /* 0x004fea000383ffff */
[----:B------:R-:W-:Y:S05]  /*6b80*/  BRA `(.L_x_114) ;  /* 0xffffffc8000c7947 */ /* 0x000fea000383ffff */
.L_x_60:
[----:B------:R-:W-:-:S07]  /*6b90*/  MOV R2, UR23 ;  /* 0x0000001700027c02 */ /* 0x000fce0008000f00 */
.L_x_115:
[----:B-1----:R1:W2:Y:S02]  /*6ba0*/  SYNCS.PHASECHK.TRANS64.TRYWAIT P0, [R2+URZ+0x90], R0 ;  /* 0x00009000020075a7 */ /* 0x0022a400080011ff */
[----:B--2---:R-:W-:Y:S05]  /*6bb0*/  @!P0 NANOSLEEP.SYNCS 0x989680 ;  /* 0x009896800000895d */ /* 0x004fea0003900000 */
[----:B------:R-:W2:Y:S02]  /*6bc0*/  @!P0 SYNCS.PHASECHK.TRANS64 P0, [R2+URZ+0x90], R0 ;  /* 0x00009000020085a7 */ /* 0x000ea400080010ff */
[----:B--2---:R-:W-:Y:S05]  /*6bd0*/  @!P0 BRA `(.L_x_115) ;  /* 0xfffffffc00f08947 */ /* 0x004fea000383ffff */
[----:B------:R-:W-:Y:S05]  /*6be0*/  BRA `(.L_x_116) ;  /* 0xffffffc8005c7947 */ /* 0x000fea000383ffff */
.L_x_63:
[----:B------:R-:W-:Y:S07]  /*6bf0*/  MOV R0, UR5 ;  /* 0x0000000500007c02 */ /* 0x000fee0008000f00 */
.L_x_117:
[----:B-1----:R1:W2:Y:S02]  /*6c00*/  SYNCS.PHASECHK.TRANS64.TRYWAIT P0, [R0+URZ], R2 ;  /* 0x00000002000075a7 */ /* 0x0022a400080011ff */
[----:B--2---:R-:W-:Y:S05]  /*6c10*/  @!P0 NANOSLEEP.SYNCS 0x989680 ;  /* 0x009896800000895d */ /* 0x004fea0003900000 */
[----:B------:R-:W2:Y:S02]  /*6c20*/  @!P0 SYNCS.PHASECHK.TRANS64 P0, [R0+URZ], R2 ;  /* 0x00000002000085a7 */ /* 0x000ea400080010ff */
[----:B--2---:R-:W-:Y:S05]  /*6c30*/  @!P0 BRA `(.L_x_117) ;  /* 0xfffffffc00f08947 */ /* 0x004fea000383ffff */
[----:B------:R-:W-:Y:S05]  /*6c40*/  BRA `(.L_x_62) ;  /* 0xffffffc800787947 */ /* 0x000fea000383ffff */
.L_x_66:
[----:B------:R-:W-:-:S07]  /*6c50*/  MOV R0, UR4 ;  /* 0x0000000400007c02 */ /* 0x000fce0008000f00 */
.L_x_118:
[----:B--2---:R2:W4:Y:S02]  /*6c60*/  SYNCS.PHASECHK.TRANS64.TRYWAIT P0, [R0+URZ], R2 ;  /* 0x00000002000075a7 */ /* 0x00452400080011ff */
[----:B----4-:R-:W-:Y:S05]  /*6c70*/  @!P0 NANOSLEEP.SYNCS 0x989680 ;  /* 0x009896800000895d */ /* 0x010fea0003900000 */
[----:B------:R-:W4:Y:S02]  /*6c80*/  @!P0 SYNCS.PHASECHK.TRANS64 P0, [R0+URZ], R2 ;  /* 0x00000002000085a7 */ /* 0x000f2400080010ff */
[----:B----4-:R-:W-:Y:S05]  /*6c90*/  @!P0 BRA `(.L_x_118) ;  /* 0xfffffffc00f08947 */ /* 0x010fea000383ffff */
[----:B------:R-:W-:Y:S05]  /*6ca0*/  BRA `(.L_x_119) ;  /* 0xffffffcc002c7947 */ /* 0x000fea000383ffff */
.L_x_67:
[----:B------:R-:W-:-:S07]  /*6cb0*/  MOV R0, UR5 ;  /* 0x0000000500007c02 */ /* 0x000fce0008000f00 */
.L_x_120:
[----:B-1----:R1:W2:Y:S02]  /*6cc0*/  SYNCS.PHASECHK.TRANS64.TRYWAIT P0, [R0+URZ], R3 ;  /* 0x00000003000075a7 */ /* 0x0022a400080011ff */
[----:B--2---:R-:W-:Y:S05]  /*6cd0*/  @!P0 NANOSLEEP.SYNCS 0x989680 ;  /* 0x009896800000895d */ /* 0x004fea0003900000 */
[----:B------:R-:W2:Y:S02]  /*6ce0*/  @!P0 SYNCS.PHASECHK.TRANS64 P0, [R0+URZ], R3 ;  /* 0x00000003000085a7 */ /* 0x000ea400080010ff */
[----:B--2---:R-:W-:Y:S05]  /*6cf0*/  @!P0 BRA `(.L_x_120) ;  /* 0xfffffffc00f08947 */ /* 0x004fea000383ffff */
[----:B------:R-:W-:Y:S05]  /*6d00*/  BRA `(.L_x_121) ;  /* 0xffffffcc00387947 */ /* 0x000fea000383ffff */
.L_x_68:
[----:B------:R-:W-:-:S07]  /*6d10*/  MOV R0, UR5 ;  /* 0x0000000500007c02 */ /* 0x000fce0008000f00 */
.L_x_122:
[----:B-1----:R1:W2:Y:S02]  /*6d20*/  SYNCS.PHASECHK.TRANS64.TRYWAIT P0, [R0+URZ], R3 ;  /* 0x00000003000075a7 */ /* 0x0022a400080011ff */
[----:B--2---:R-:W-:Y:S05]  /*6d30*/  @!P0 NANOSLEEP.SYNCS 0x989680 ;  /* 0x009896800000895d */ /* 0x004fea0003900000 */
[----:B------:R-:W2:Y:S02]  /*6d40*/  @!P0 SYNCS.PHASECHK.TRANS64 P0, [R0+URZ], R3 ;  /* 0x00000003000085a7 */ /* 0x000ea400080010ff */
[----:B--2---:R-:W-:Y:S05]  /*6d50*/  @!P0 BRA `(.L_x_122) ;  /* 0xfffffffc00f08947 */ /* 0x004fea000383ffff */
[----:B------:R-:W-:Y:S05]  /*6d60*/  BRA `(.L_x_123) ;  /* 0xffffffcc00447947 */ /* 0x000fea000383ffff */
.L_x_69:
[----:B-1----:R-:W-:-:S07]  /*6d70*/  MOV R0, UR4 ;  /* 0x0000000400007c02 */ /* 0x002fce0008000f00 */
.L_x_124:
[----:B-1----:R1:W2:Y:S02]  /*6d80*/  SYNCS.PHASECHK.TRANS64.TRYWAIT P0, [R0+URZ], R2 ;  /* 0x00000002000075a7 */ /* 0x0022a400080011ff */
[----:B--2---:R-:W-:Y:S05]  /*6d90*/  @!P0 NANOSLEEP.SYNCS 0x989680 ;  /* 0x009896800000895d */ /* 0x004fea0003900000 */
[----:B------:R-:W2:Y:S02]  /*6da0*/  @!P0 SYNCS.PHASECHK.TRANS64 P0, [R0+URZ], R2 ;  /* 0x00000002000085a7 */ /* 0x000ea400080010ff */
[----:B--2---:R-:W-:Y:S05]  /*6db0*/  @!P0 BRA `(.L_x_124) ;  /* 0xfffffffc00f08947 */ /* 0x004fea000383ffff */
[----:B------:R-:W-:Y:S05]  /*6dc0*/  BRA `(.L_x_125) ;  /* 0xffffffcc00507947 */ /* 0x000fea000383ffff */
.L_x_74:
[----:B---3--:R3:W4:Y:S02]  /*6dd0*/  SYNCS.PHASECHK.TRANS64.TRYWAIT P0, [R7+URZ+0x50], R0 ;  /* 0x00005000070075a7 */ /* 0x00872400080011ff */
[----:B----4-:R-:W-:Y:S05]  /*6de0*/  @!P0 NANOSLEEP.SYNCS 0x989680 ;  /* 0x009896800000895d */ /* 0x010fea0003900000 */
[----:B------:R-:W4:Y:S02]  /*6df0*/  @!P0 SYNCS.PHASECHK.TRANS64 P0, [R7+URZ+0x50], R0 ;  /* 0x00005000070085a7 */ /* 0x000f2400080010ff */
[----:B----4-:R-:W-:Y:S05]  /*6e00*/  @!P0 BRA `(.L_x_74) ;  /* 0xfffffffc00f08947 */ /* 0x010fea000383ffff */
[----:B------:R-:W-:Y:S05]  /*6e10*/  BRA `(.L_x_126) ;  /* 0xffffffd000647947 */ /* 0x000fea000383ffff */
.L_x_77:
[----:B-1----:R-:W-:Y:S07]  /*6e20*/  MOV R0, UR17 ;  /* 0x0000001100007c02 */ /* 0x002fee0008000f00 */
.L_x_127:
[----:B-1----:R1:W3:Y:S02]  /*6e30*/  SYNCS.PHASECHK.TRANS64.TRYWAIT P2, [R0+URZ+0x48], R7 ;  /* 0x00004807000075a7 */ /* 0x0022e400080411ff */
[----:B---3--:R-:W-:Y:S05]  /*6e40*/  @!P2 NANOSLEEP.SYNCS 0x989680 ;  /* 0x009896800000a95d */ /* 0x008fea0003900000 */
[----:B------:R-:W3:Y:S02]  /*6e50*/  @!P2 SYNCS.PHASECHK.TRANS64 P2, [R0+URZ+0x48], R7 ;  /* 0x000048070000a5a7 */ /* 0x000ee400080410ff */
[----:B---3--:R-:W-:Y:S05]  /*6e60*/  @!P2 BRA `(.L_x_127) ;  /* 0xfffffffc00f0a947 */ /* 0x008fea000383ffff */
[----:B------:R-:W-:Y:S05]  /*6e70*/  BRA `(.L_x_76) ;  /* 0xffffffd400c47947 */ /* 0x000fea000383ffff */
.L_x_80:
[----:B-1----:R-:W-:Y:S07]  /*6e80*/  MOV R0, UR17 ;  /* 0x0000001100007c02 */ /* 0x002fee0008000f00 */
.L_x_128:
[----:B-1----:R1:W3:Y:S02]  /*6e90*/  SYNCS.PHASECHK.TRANS64.TRYWAIT P0, [R0+URZ+0x38], R6 ;  /* 0x00003806000075a7 */ /* 0x0022e400080011ff */
[----:B---3--:R-:W-:Y:S05]  /*6ea0*/  @!P0 NANOSLEEP.SYNCS 0x989680 ;  /* 0x009896800000895d */ /* 0x008fea0003900000 */
[----:B------:R-:W3:Y:S02]  /*6eb0*/  @!P0 SYNCS.PHASECHK.TRANS64 P0, [R0+URZ+0x38], R6 ;  /* 0x00003806000085a7 */ /* 0x000ee400080010ff */
[----:B---3--:R-:W-:Y:S05]  /*6ec0*/  @!P0 BRA `(.L_x_128) ;  /* 0xfffffffc00f08947 */ /* 0x008fea000383ffff */
[----:B------:R-:W-:Y:S05]  /*6ed0*/  BRA `(.L_x_129) ;  /* 0xffffffd800147947 */ /* 0x000fea000383ffff */
.L_x_83:
[----:B---3--:R3:W1:Y:S02]  /*6ee0*/  SYNCS.PHASECHK.TRANS64.TRYWAIT P0, [R3+URZ+0x50], R0 ;  /* 0x00005000030075a7 */ /* 0x00866400080011ff */
[----:B-1----:R-:W-:Y:S05]  /*6ef0*/  @!P0 NANOSLEEP.SYNCS 0x989680 ;  /* 0x009896800000895d */ /* 0x002fea0003900000 */
[----:B------:R-:W1:Y:S02]  /*6f00*/  @!P0 SYNCS.PHASECHK.TRANS64 P0, [R3+URZ+0x50], R0 ;  /* 0x00005000030085a7 */ /* 0x000e6400080010ff */
[----:B-1----:R-:W-:Y:S05]  /*6f10*/  @!P0 BRA `(.L_x_83) ;  /* 0xfffffffc00f08947 */ /* 0x002fea000383ffff */
[----:B------:R-:W-:Y:S05]  /*6f20*/  BRA `(.L_x_130) ;  /* 0xffffffdc00607947 */ /* 0x000fea000383ffff */
.L_x_94:
[----:B-1----:R-:W-:Y:S04]  /*6f30*/  MOV R0, UR44 ;  /* 0x0000002c00007c02 */ /* 0x002fe80008000f00 */
[----:B------:R1:W2:Y:S03]  /*6f40*/  SYNCS.PHASECHK.TRANS64.TRYWAIT P1, [R0+URZ+0x30], R4 ;  /* 0x00003004000075a7 */ /* 0x0002a600080211ff */
[----:B--2---:R-:W-:Y:S05]  /*6f50*/  @!P1 NANOSLEEP.SYNCS 0x989680 ;  /* 0x009896800000995d */ /* 0x004fea0003900000 */
[----:B------:R-:W2:Y:S02]  /*6f60*/  @!P1 SYNCS.PHASECHK.TRANS64 P1, [R0+URZ+0x30], R4 ;  /* 0x00003004000095a7 */ /* 0x000ea400080210ff */
[----:B--2---:R-:W-:Y:S05]  /*6f70*/  @!P1 BRA `(.L_x_94) ;  /* 0xfffffffc00ec9947 */ /* 0x004fea000383ffff */
[----:B------:R-:W-:Y:S05]  /*6f80*/  BRA `(.L_x_93) ;  /* 0xffffffe800b07947 */ /* 0x000fea000383ffff */
.L_x_96:
[----:B------:R1:W1:Y:S02]  /*6f90*/  SYNCS.PHASECHK.TRANS64.TRYWAIT P1, [R22+URZ+0x70], R3 ;  /* 0x00007003160075a7 */ /* 0x00026400080211ff */
[----:B-1----:R-:W-:Y:S05]  /*6fa0*/  @!P1 NANOSLEEP.SYNCS 0x989680 ;  /* 0x009896800000995d */ /* 0x002fea0003900000 */
[----:B------:R-:W1:Y:S02]  /*6fb0*/  @!P1 SYNCS.PHASECHK.TRANS64 P1, [R22+URZ+0x70], R3 ;  /* 0x00007003160095a7 */ /* 0x000e6400080210ff */
[----:B-1----:R-:W-:Y:S05]  /*6fc0*/  @!P1 BRA `(.L_x_96) ;  /* 0xfffffffc00f09947 */ /* 0x002fea000383ffff */
[----:B------:R-:W-:Y:S05]  /*6fd0*/  BRA `(.L_x_95) ;  /* 0xffffffe800ec7947 */ /* 0x000fea000383ffff */
        .weak           $__internal_0_$__cuda_sm10x_tcgen05_guardrail_trap_col_being_dealloced_not_returned_by_alloc
        .type           $__internal_0_$__cuda_sm10x_tcgen05_guardrail_trap_col_being_dealloced_not_returned_by_alloc,@function
        .size           $__internal_0_$__cuda_sm10x_tcgen05_guardrail_trap_col_being_dealloced_not_returned_by_alloc,($__internal_1_$__cuda_sm10x_tcgen05_guardrail_trap_phase_invalid_during_alloc - $__internal_0_$__cuda_sm10x_tcgen05_guardrail_trap_col_being_dealloced_not_returned_by_alloc)
$__internal_0_$__cuda_sm10x_tcgen05_guardrail_trap_col_being_dealloced_not_returned_by_alloc:
[----:B------:R-:W-:Y:S05]  /*6fe0*/  BPT.TRAP 0x1 ;  /* 0x000000040000795c */ /* 0x000fea0000300000 */
[----:B------:R-:W-:-:S04]  /*6ff0*/  HFMA2 R3, -RZ, RZ, 0, 0 ;  /* 0x00000000ff037431 */ /* 0x000fc800000001ff */
[----:B------:R-:W-:Y:S05]  /*7000*/  RET.REL.NODEC R2 `(_ZN7cutlass13device_kernelINS_4gemm6kernel13GemmUniversalIN4cute5tupleIJiiiiEEENS1_10collective13CollectiveMmaINS1_35MainloopSm100TmaUmmaWarpSpecializedILi3ELi2ELi4ENS5_IJNS4_1CILi2EEESB_NSA_ILi1EEEEEEEENS5_IJNSA_ILi64EEESF_SF_EEENS_12float_e4m3_tENS5_IJlSC_lEEESH_SI_NS4_8TiledMMAINS4_8MMA_AtomIJNS4_10MMA_TraitsINS4_19SM100_MMA_F8F6F4_SSEJSH_SH_fSF_SF_NS4_17integral_constantINS4_4UMMA5MajorELSP_0EEESQ_NSN_INSO_7ScaleInELSR_0EEESS_EEEEEENS4_6LayoutINS5_IJSC_SC_SC_EEENS5_IJNSA_ILi0EEESX_SX_EEEEENS5_IJNS4_10UnderscoreES10_S10_EEEEENS4_23SM90_TMA_LOAD_MULTICASTENS4_14ComposedLayoutINS4_7SwizzleILi2ELi4ELi3EEENS4_18smem_ptr_flag_bitsILi8EEENSV_INS5_IJNSA_ILi8EEESF_EEENS5_IJSF_SC_EEEEEEEvNS4_8identityES13_S1D_vS1E_EENS_8epilogue10collective18CollectiveEpilogueINS1G_23Sm100TmaWarpSpecializedILi1ELi1ELi32ELb0ELb0EEEJSG_NS5_IJNSV_ISF_SC_EES1L_EEESH_SI_SH_SI_NS1G_6fusion15FusionCallbacksIS1K_NS1N_17LinearCombinationISH_fSH_fLNS_15FloatRoundStyleE2EEESG_S1M_JEEENS4_5SM1004TMEM4LOAD26SM100_TMEM_LOAD_16dp32b32xENS4_13SM90_TMA_LOADES1D_NS4_39AutoVectorizingCopyWithAssumedAlignmentILi128EEENS4_14SM90_TMA_STOREES1D_S1Z_S1Z_EEEvvEEEEvNT_6ParamsE) ;  /* 0xffffff8c02fc7950 */ /* 0x000fea0003c3ffff */
        .weak           $__internal_1_$__cuda_sm10x_tcgen05_guardrail_trap_phase_invalid_during_alloc
        .type           $__internal_1_$__cuda_sm10x_tcgen05_guardrail_trap_phase_invalid_during_alloc,@function
        .size           $__internal_1_$__cuda_sm10x_tcgen05_guardrail_trap_phase_invalid_during_alloc,($__internal_2_$__cuda_sm10x_tcgen05_guardrail_trap_unallocated_columns_being_dealloced - $__internal_1_$__cuda_sm10x_tcgen05_guardrail_trap_phase_invalid_during_alloc)
$__internal_1_$__cuda_sm10x_tcgen05_guardrail_trap_phase_invalid_during_alloc:
[----:B------:R-:W-:Y:S05]  /*7010*/  BPT.TRAP 0x1 ;  /* 0x000000040000795c */ /* 0x000fea0000300000 */
[----:B------:R-:W-:-:S04]  /*7020*/  MOV R5, 0x0 ;  /* 0x0000000000057802 */ /* 0x000fc80000000f00 */
[----:B------:R-:W-:Y:S05]  /*7030*/  RET.REL.NODEC R4 `(_ZN7cutlass13device_kernelINS_4gemm6kernel13GemmUniversalIN4cute5tupleIJiiiiEEENS1_10collective13CollectiveMmaINS1_35MainloopSm100TmaUmmaWarpSpecializedILi3ELi2ELi4ENS5_IJNS4_1CILi2EEESB_NSA_ILi1EEEEEEEENS5_IJNSA_ILi64EEESF_SF_EEENS_12float_e4m3_tENS5_IJlSC_lEEESH_SI_NS4_8TiledMMAINS4_8MMA_AtomIJNS4_10MMA_TraitsINS4_19SM100_MMA_F8F6F4_SSEJSH_SH_fSF_SF_NS4_17integral_constantINS4_4UMMA5MajorELSP_0EEESQ_NSN_INSO_7ScaleInELSR_0EEESS_EEEEEENS4_6LayoutINS5_IJSC_SC_SC_EEENS5_IJNSA_ILi0EEESX_SX_EEEEENS5_IJNS4_10UnderscoreES10_S10_EEEEENS4_23SM90_TMA_LOAD_MULTICASTENS4_14ComposedLayoutINS4_7SwizzleILi2ELi4ELi3EEENS4_18smem_ptr_flag_bitsILi8EEENSV_INS5_IJNSA_ILi8EEESF_EEENS5_IJSF_SC_EEEEEEEvNS4_8identityES13_S1D_vS1E_EENS_8epilogue10collective18CollectiveEpilogueINS1G_23Sm100TmaWarpSpecializedILi1ELi1ELi32ELb0ELb0EEEJSG_NS5_IJNSV_ISF_SC_EES1L_EEESH_SI_SH_SI_NS1G_6fusion15FusionCallbacksIS1K_NS1N_17LinearCombinationISH_fSH_fLNS_15FloatRoundStyleE2EEESG_S1M_JEEENS4_5SM1004TMEM4LOAD26SM100_TMEM_LOAD_16dp32b32xENS4_13SM90_TMA_LOADES1D_NS4_39AutoVectorizingCopyWithAssumedAlignmentILi128EEENS4_14SM90_TMA_STOREES1D_S1Z_S1Z_EEEvvEEEEvNT_6ParamsE) ;  /* 0xffffff8c04f07950 */ /* 0x000fea0003c3ffff */
        .weak           $__internal_2_$__cuda_sm10x_tcgen05_guardrail_trap_unallocated_columns_being_dealloced
        .type           $__internal_2_$__cuda_sm10x_tcgen05_guardrail_trap_unallocated_columns_being_dealloced,@function
        .size           $__internal_2_$__cuda_sm10x_tcgen05_guardrail_trap_unallocated_columns_being_dealloced,(.L_x_132 - $__internal_2_$__cuda_sm10x_tcgen05_guardrail_trap_unallocated_columns_being_dealloced)
$__internal_2_$__cuda_sm10x_tcgen05_guardrail_trap_unallocated_columns_being_dealloced:
[----:B------:R-:W-:Y:S05]  /*7040*/  BPT.TRAP 0x1 ;  /* 0x000000040000795c */ /* 0x000fea0000300000 */
[----:B------:R-:W-:-:S04]  /*7050*/  HFMA2 R3, -RZ, RZ, 0, 0 ;  /* 0x00000000ff037431 */ /* 0x000fc800000001ff */
[----:B------:R-:W-:Y:S05]  /*7060*/  RET.REL.NODEC R2 `(_ZN7cutlass13device_kernelINS_4gemm6kernel13GemmUniversalIN4cute5tupleIJiiiiEEENS1_10collective13CollectiveMmaINS1_35MainloopSm100TmaUmmaWarpSpecializedILi3ELi2ELi4ENS5_IJNS4_1CILi2EEESB_NSA_ILi1EEEEEEEENS5_IJNSA_ILi64EEESF_SF_EEENS_12float_e4m3_tENS5_IJlSC_lEEESH_SI_NS4_8TiledMMAINS4_8MMA_AtomIJNS4_10MMA_TraitsINS4_19SM100_MMA_F8F6F4_SSEJSH_SH_fSF_SF_NS4_17integral_constantINS4_4UMMA5MajorELSP_0EEESQ_NSN_INSO_7ScaleInELSR_0EEESS_EEEEEENS4_6LayoutINS5_IJSC_SC_SC_EEENS5_IJNSA_ILi0EEESX_SX_EEEEENS5_IJNS4_10UnderscoreES10_S10_EEEEENS4_23SM90_TMA_LOAD_MULTICASTENS4_14ComposedLayoutINS4_7SwizzleILi2ELi4ELi3EEENS4_18smem_ptr_flag_bitsILi8EEENSV_INS5_IJNSA_ILi8EEESF_EEENS5_IJSF_SC_EEEEEEEvNS4_8identityES13_S1D_vS1E_EENS_8epilogue10collective18CollectiveEpilogueINS1G_23Sm100TmaWarpSpecializedILi1ELi1ELi32ELb0ELb0EEEJSG_NS5_IJNSV_ISF_SC_EES1L_EEESH_SI_SH_SI_NS1G_6fusion15FusionCallbacksIS1K_NS1N_17LinearCombinationISH_fSH_fLNS_15FloatRoundStyleE2EEESG_S1M_JEEENS4_5SM1004TMEM4LOAD26SM100_TMEM_LOAD_16dp32b32xENS4_13SM90_TMA_LOADES1D_NS4_39AutoVectorizingCopyWithAssumedAlignmentILi128EEENS4_14SM90_TMA_STOREES1D_S1Z_S1Z_EEEvvEEEEvNT_6ParamsE) ;  /* 0xffffff8c02e47950 */ /* 0x000fea0003c3ffff */
.L_x_131:
[----:B------:R-:W-:-:S00]  /*7070*/  BRA `(.L_x_131) ;  /* 0xfffffffc00fc7947 */ /* 0x000fc0000383ffff */
[----:B------:R-:W-:-:S00]  /*7080*/  NOP ;  /* 0x0000000000007918 */ /* 0x000fc00000000000 */
[----:B------:R-:W-:-:S00]  /*7090*/  NOP ;  /* 0x0000000000007918 */ /* 0x000fc00000000000 */
[----:B------:R-:W-:-:S00]  /*70a0*/  NOP ;  /* 0x0000000000007918 */ /* 0x000fc00000000000 */
[----:B------:R-:W-:-:S00]  /*70b0*/  NOP ;  /* 0x0000000000007918 */ /* 0x000fc00000000000 */
[----:B------:R-:W-:-:S00]  /*70c0*/  NOP ;  /* 0x0000000000007918 */ /* 0x000fc00000000000 */
[----:B------:R-:W-:-:S00]  /*70d0*/  NOP ;  /* 0x0000000000007918 */ /* 0x000fc00000000000 */
[----:B------:R-:W-:-:S00]  /*70e0*/  NOP ;  /* 0x0000000000007918 */ /* 0x000fc00000000000 */
[----:B------:R-:W-:-:S00]  /*70f0*/  NOP ;  /* 0x0000000000007918 */ /* 0x000fc00000000000 */
.L_x_132:


//--------------------- .nv.global.init           --------------------------
	.section	.nv.global.init,"aw",@progbits
.nv.global.init:
	.type		$str$27,@object
	.size		$str$27,($str$28 - $str$27)
$str$27:
        /*0000*/ 	.byte	0x28, 0x61, 0x64, 0x64, 0x72, 0x65, 0x73, 0x73, 0x20, 0x26, 0x20, 0x6d, 0x61, 0x73, 0x6b, 0x29
        /*0010*/ 	.byte	0x20, 0x3d, 0x3d, 0x20, 0x30, 0x00
	.type		$str$28,@object
	.size		$str$28,($str$26 - $str$28)
$str$28:
        /*0016*/ 	.byte	0x2f, 0x74, 0x6d, 0x70, 0x2f, 0x63, 0x75, 0x74, 0x6c, 0x61, 0x73, 0x73, 0x5f, 0x73, 0x77, 0x65
        /*0026*/ 	.byte	0x65, 0x70, 0x5f, 0x73, 0x72, 0x63, 0x2f, 0x69, 0x6e, 0x63, 0x6c, 0x75, 0x64, 0x65, 0x2f, 0x63
        /*0036*/ 	.byte	0x75, 0x74, 0x65, 0x2f, 0x70, 0x6f, 0x69, 0x6e, 0x74, 0x65, 0x72, 0x5f, 0x66, 0x6c, 0x61, 0x67
        /*0046*/ 	.byte	0x67, 0x65, 0x64, 0x2e, 0x68, 0x70, 0x70, 0x00
	.type		$str$26,@object
	.size		$str$26,($str$25 - $str$26)
$str$26:
        /*004e*/ 	.byte	0x2f, 0x74, 0x6d, 0x70, 0x2f, 0x63, 0x75, 0x74, 0x6c, 0x61, 0x73, 0x73, 0x5f, 0x73, 0x77, 0x65
        /*005e*/ 	.byte	0x65, 0x70, 0x5f, 0x73, 0x72, 0x63, 0x2f, 0x69, 0x6e, 0x63, 0x6c, 0x75, 0x64, 0x65, 0x2f, 0x63
        /*006e*/ 	.byte	0x75, 0x74, 0x65, 0x2f, 0x61, 0x74, 0x6f, 0x6d, 0x2f, 0x63, 0x6f, 0x70, 0x79, 0x5f, 0x74, 0x72
        /*007e*/ 	.byte	0x61, 0x69, 0x74, 0x73, 0x5f, 0x73, 0x6d, 0x31, 0x30, 0x30, 0x2e, 0x68, 0x70, 0x70, 0x00
	.type		$str$25,@object
	.size		$str$25,(__unnamed_1 - $str$25)
$str$25:
        /*008d*/ 	.byte	0x28, 0x28, 0x75, 0x69, 0x6e, 0x74, 0x33, 0x32, 0x5f, 0x74, 0x28, 0x74, 0x68, 0x72, 0x65, 0x61
        /*009d*/ 	.byte	0x64, 0x49, 0x64, 0x78, 0x2e, 0x78, 0x29, 0x20, 0x2f, 0x20, 0x33, 0x32, 0x29, 0x20, 0x25, 0x20
        /*00ad*/ 	.byte	0x34, 0x29, 0x20, 0x3d, 0x3d, 0x20, 0x28, 0x28, 0x28, 0x74, 0x6d, 0x65, 0x6d, 0x5f, 0x61, 0x64
        /*00bd*/ 	.byte	0x64, 0x72, 0x20, 0x3e, 0x3e, 0x20, 0x31, 0x36, 0x29, 0x20, 0x2f, 0x20, 0x33, 0x32, 0x29, 0x20
        /*00cd*/ 	.byte	0x25, 0x20, 0x34, 0x29, 0x00
	.type		__unnamed_1,@object
	.size		__unnamed_1,(__unnamed_2 - __unnamed_1)
__unnamed_1:
        /*00d2*/ 	.byte	0x61, 0x75, 0x74, 0x6f, 0x20, 0x63, 0x75, 0x74, 0x65, 0x3a, 0x3a, 0x61, 0x73, 0x5f, 0x70, 0x6f
        /* <DEDUP_REMOVED lines=24> */
        /*0262*/ 	.byte	0x3c, 0x34, 0x30, 0x39, 0x36, 0x3e, 0x3e, 0x3e, 0x3e, 0x5d, 0x00
	.type		__unnamed_2,@object
	.size		__unnamed_2,(.L_2 - __unnamed_2)
__unnamed_2:
        /* <DEDUP_REMOVED lines=40> */
        /*04ed*/ 	.byte	0x74, 0x65, 0x3a, 0x3a, 0x43, 0x3c, 0x30, 0x3e, 0x3e, 0x3e, 0x3e, 0x5d, 0x00
.L_2:


//--------------------- .nv.shared._ZN7cutlass13device_kernelINS_4gemm6kernel13GemmUniversalIN4cute5tupleIJiiiiEEENS1_10collective13CollectiveMmaINS1_35MainloopSm100TmaUmmaWarpSpecializedILi3ELi2ELi4ENS5_IJNS4_1CILi2EEESB_NSA_ILi1EEEEEEEENS5_IJNSA_ILi64EEESF_SF_EEENS_12float_e4m3_tENS5_IJlSC_lEEESH_SI_NS4_8TiledMMAINS4_8MMA_AtomIJNS4_10MMA_TraitsINS4_19SM100_MMA_F8F6F4_SSEJSH_SH_fSF_SF_NS4_17integral_constantINS4_4UMMA5MajorELSP_0EEESQ_NSN_INSO_7ScaleInELSR_0EEESS_EEEEEENS4_6LayoutINS5_IJSC_SC_SC_EEENS5_IJNSA_ILi0EEESX_SX_EEEEENS5_IJNS4_10UnderscoreES10_S10_EEEEENS4_23SM90_TMA_LOAD_MULTICASTENS4_14ComposedLayoutINS4_7SwizzleILi2ELi4ELi3EEENS4_18smem_ptr_flag_bitsILi8EEENSV_INS5_IJNSA_ILi8EEESF_EEENS5_IJSF_SC_EEEEEEEvNS4_8identityES13_S1D_vS1E_EENS_8epilogue10collective18CollectiveEpilogueINS1G_23Sm100TmaWarpSpecializedILi1ELi1ELi32ELb0ELb0EEEJSG_NS5_IJNSV_ISF_SC_EES1L_EEESH_SI_SH_SI_NS1G_6fusion15FusionCallbacksIS1K_NS1N_17LinearCombinationISH_fSH_fLNS_15FloatRoundStyleE2EEESG_S1M_JEEENS4_5SM1004TMEM4LOAD26SM100_TMEM_LOAD_16dp32b32xENS4_13SM90_TMA_LOADES1D_NS4_39AutoVectorizingCopyWithAssumedAlignmentILi128EEENS4_14SM90_TMA_STOREES1D_S1Z_S1Z_EEEvvEEEEvNT_6ParamsE --------------------------
	.section	.nv.shared._ZN7cutlass13device_kernelINS_4gemm6kernel13GemmUniversalIN4cute5tupleIJiiiiEEENS1_10collective13CollectiveMmaINS1_35MainloopSm100TmaUmmaWarpSpecializedILi3ELi2ELi4ENS5_IJNS4_1CILi2EEESB_NSA_ILi1EEEEEEEENS5_IJNSA_ILi64EEESF_SF_EEENS_12float_e4m3_tENS5_IJlSC_lEEESH_SI_NS4_8TiledMMAINS4_8MMA_AtomIJNS4_10MMA_TraitsINS4_19SM100_MMA_F8F6F4_SSEJSH_SH_fSF_SF_NS4_17integral_constantINS4_4UMMA5MajorELSP_0EEESQ_NSN_INSO_7ScaleInELSR_0EEESS_EEEEEENS4_6LayoutINS5_IJSC_SC_SC_EEENS5_IJNSA_ILi0EEESX_SX_EEEEENS5_IJNS4_10UnderscoreES10_S10_EEEEENS4_23SM90_TMA_LOAD_MULTICASTENS4_14ComposedLayoutINS4_7SwizzleILi2ELi4ELi3EEENS4_18smem_ptr_flag_bitsILi8EEENSV_INS5_IJNSA_ILi8EEESF_EEENS5_IJSF_SC_EEEEEEEvNS4_8identityES13_S1D_vS1E_EENS_8epilogue10collective18CollectiveEpilogueINS1G_23Sm100TmaWarpSpecializedILi1ELi1ELi32ELb0ELb0EEEJSG_NS5_IJNSV_ISF_SC_EES1L_EEESH_SI_SH_SI_NS1G_6fusion15FusionCallbacksIS1K_NS1N_17LinearCombinationISH_fSH_fLNS_15FloatRoundStyleE2EEESG_S1M_JEEENS4_5SM1004TMEM4LOAD26SM100_TMEM_LOAD_16dp32b32xENS4_13SM90_TMA_LOADES1D_NS4_39AutoVectorizingCopyWithAssumedAlignmentILi128EEENS4_14SM90_TMA_STOREES1D_S1Z_S1Z_EEEvvEEEEvNT_6ParamsE,"aw",@nobits
	.sectionflags	@""
	.align	16
	.zero		1024


//--------------------- .nv.shared.reserved.0     --------------------------
	.section	.nv.shared.reserved.0,"aw",@nobits
	.weak		__nv_reservedSMEM_offset_0_alias
	.size		__nv_reservedSMEM_offset_0_alias, 0, 64
	.other		__nv_reservedSMEM_offset_0_alias,@"STO_CUDA_RESERVED_SHARED STV_DEFAULT"
__nv_reservedSMEM_offset_0_alias:
	.zero		0
.nv.shared.reserved.0:
	.zero		64
	.weak		__nv_reservedSMEM_tcgen05_partition
	.type		__nv_reservedSMEM_tcgen05_partition,@object
	.size		__nv_reservedSMEM_tcgen05_partition,(.L_0 - __nv_reservedSMEM_tcgen05_partition)
__nv_reservedSMEM_tcgen05_partition:
	.zero		32
.L_0:


//--------------------- .nv.global                --------------------------
	.section	.nv.global,"aw",@nobits
.nv.global:
	.type		_ZN39_INTERNAL_8818d7b0_4_k_cu_1623c964_85344cute1_E,@object
	.size		_ZN39_INTERNAL_8818d7b0_4_k_cu_1623c964_85344cute1_E,(_ZN39_INTERNAL_8818d7b0_4_k_cu_1623c964_85344cuda3std3__45__cpo6cbeginE - _ZN39_INTERNAL_8818d7b0_4_k_cu_1623c964_85344cute1_E)
_ZN39_INTERNAL_8818d7b0_4_k_cu_1623c964_85344cute1_E:
	.zero		1
	.type		_ZN39_INTERNAL_8818d7b0_4_k_cu_1623c964_85344cuda3std3__45__cpo6cbeginE,@object
	.size		_ZN39_INTERNAL_8818d7b0_4_k_cu_1623c964_85344cuda3std3__45__cpo6cbeginE,(_ZN39_INTERNAL_8818d7b0_4_k_cu_1623c964_85344cuda3std3__48in_placeE - _ZN39_INTERNAL_8818d7b0_4_k_cu_1623c964_85344cuda3std3__45__cpo6cbeginE)
_ZN39_INTERNAL_8818d7b0_4_k_cu_1623c964_85344cuda3std3__45__cpo6cbeginE:
	.zero		1
	.type		_ZN39_INTERNAL_8818d7b0_4_k_cu_1623c964_85344cuda3std3__48in_placeE,@object
	.size		_ZN39_INTERNAL_8818d7b0_4_k_cu_1623c964_85344cuda3std3__48in_placeE,(_ZN39_INTERNAL_8818d7b0_4_k_cu_1623c964_85344cuda3std6ranges3__45__cpo9iter_moveE - _ZN39_INTERNAL_8818d7b0_4_k_cu_1623c964_85344cuda3std3__48in_placeE)
_ZN39_INTERNAL_8818d7b0_4_k_cu_1623c964_85344cuda3std3__48in_placeE:
	.zero		1
	.type		_ZN39_INTERNAL_8818d7b0_4_k_cu_1623c964_85344cuda3std6ranges3__45__cpo9iter_moveE,@object
	.size		_ZN39_INTERNAL_8818d7b0_4_k_cu_1623c964_85344cuda3std6ranges3__45__cpo9iter_moveE,(_ZN39_INTERNAL_8818d7b0_4_k_cu_1623c964_85344cuda3std3__45__cpo5beginE - _ZN39_INTERNAL_8818d7b0_4_k_cu_1623c964_85344cuda3std6ranges3__45__cpo9iter_moveE)
_ZN39_INTERNAL_8818d7b0_4_k_cu_1623c964_85344cuda3std6ranges3__45__cpo9iter_moveE:
	.zero		1
	.type		_ZN39_INTERNAL_8818d7b0_4_k_cu_1623c964_85344cuda3std3__45__cpo5beginE,@object
	.size		_ZN39_INTERNAL_8818d7b0_4_k_cu_1623c964_85344cuda3std3__45__cpo5beginE,(_ZN39_INTERNAL_8818d7b0_4_k_cu_1623c964_85344cuda3std3__441_GLOBAL__N__8818d7b0_4_k_cu_1623c964_85346ignoreE - _ZN39_INTERNAL_8818d7b0_4_k_cu_1623c964_85344cuda3std3__45__cpo5beginE)
_ZN39_INTERNAL_8818d7b0_4_k_cu_1623c964_85344cuda3std3__45__cpo5beginE:
	.zero		1
	.type		_ZN39_INTERNAL_8818d7b0_4_k_cu_1623c964_85344cuda3std3__441_GLOBAL__N__8818d7b0_4_k_cu_1623c964_85346ignoreE,@object
	.size		_ZN39_INTERNAL_8818d7b0_4_k_cu_1623c964_85344cuda3std3__441_GLOBAL__N__8818d7b0_4_k_cu_1623c964_85346ignoreE,(_ZN39_INTERNAL_8818d7b0_4_k_cu_1623c964_85344cute7productE - _ZN39_INTERNAL_8818d7b0_4_k_cu_1623c964_85344cuda3std3__441_GLOBAL__N__8818d7b0_4_k_cu_1623c964_85346ignoreE)
_ZN39_INTERNAL_8818d7b0_4_k_cu_1623c964_85344cuda3std3__441_GLOBAL__N__8818d7b0_4_k_cu_1623c964_85346ignoreE:
	.zero		1
	.type		_ZN39_INTERNAL_8818d7b0_4_k_cu_1623c964_85344cute7productE,@object
	.size		_ZN39_INTERNAL_8818d7b0_4_k_cu_1623c964_85344cute7productE,(_ZN39_INTERNAL_8818d7b0_4_k_cu_1623c964_85344cuda3std3__45__cpo3endE - _ZN39_INTERNAL_8818d7b0_4_k_cu_1623c964_85344cute7productE)
_ZN39_INTERNAL_8818d7b0_4_k_cu_1623c964_85344cute7productE:
	.zero		1
	.type		_ZN39_INTERNAL_8818d7b0_4_k_cu_1623c964_85344cuda3std3__45__cpo3endE,@object
	.size		_ZN39_INTERNAL_8818d7b0_4_k_cu_1623c964_85344cuda3std3__45__cpo3endE,(_ZN39_INTERNAL_8818d7b0_4_k_cu_1623c964_85344cuda3std3__419piecewise_constructE - _ZN39_INTERNAL_8818d7b0_4_k_cu_1623c964_85344cuda3std3__45__cpo3endE)
_ZN39_INTERNAL_8818d7b0_4_k_cu_1623c964_85344cuda3std3__45__cpo3endE:
	.zero		1
	.type		_ZN39_INTERNAL_8818d7b0_4_k_cu_1623c964_85344cuda3std3__419piecewise_constructE,@object
	.size		_ZN39_INTERNAL_8818d7b0_4_k_cu_1623c964_85344cuda3std3__419piecewise_constructE,(_ZN39_INTERNAL_8818d7b0_4_k_cu_1623c964_85344cuda3std3__45__cpo4cendE - _ZN39_INTERNAL_8818d7b0_4_k_cu_1623c964_85344cuda3std3__419piecewise_constructE)
_ZN39_INTERNAL_8818d7b0_4_k_cu_1623c964_85344cuda3std3__419piecewise_constructE:
	.zero		1
	.type		_ZN39_INTERNAL_8818d7b0_4_k_cu_1623c964_85344cuda3std3__45__cpo4cendE,@object
	.size		_ZN39_INTERNAL_8818d7b0_4_k_cu_1623c964_85344cuda3std3__45__cpo4cendE,(_ZN39_INTERNAL_8818d7b0_4_k_cu_1623c964_85344cuda3std6ranges3__45__cpo4swapE - _ZN39_INTERNAL_8818d7b0_4_k_cu_1623c964_85344cuda3std3__45__cpo4cendE)
_ZN39_INTERNAL_8818d7b0_4_k_cu_1623c964_85344cuda3std3__45__cpo4cendE:
	.zero		1
	.type		_ZN39_INTERNAL_8818d7b0_4_k_cu_1623c964_85344cuda3std6ranges3__45__cpo4swapE,@object
	.size		_ZN39_INTERNAL_8818d7b0_4_k_cu_1623c964_85344cuda3std6ranges3__45__cpo4swapE,(.L_10 - _ZN39_INTERNAL_8818d7b0_4_k_cu_1623c964_85344cuda3std6ranges3__45__cpo4swapE)
_ZN39_INTERNAL_8818d7b0_4_k_cu_1623c964_85344cuda3std6ranges3__45__cpo4swapE:
	.zero		1
.L_10:


//--------------------- .nv.constant0._ZN7cutlass13device_kernelINS_4gemm6kernel13GemmUniversalIN4cute5tupleIJiiiiEEENS1_10collective13CollectiveMmaINS1_35MainloopSm100TmaUmmaWarpSpecializedILi3ELi2ELi4ENS5_IJNS4_1CILi2EEESB_NSA_ILi1EEEEEEEENS5_IJNSA_ILi64EEESF_SF_EEENS_12float_e4m3_tENS5_IJlSC_lEEESH_SI_NS4_8TiledMMAINS4_8MMA_AtomIJNS4_10MMA_TraitsINS4_19SM100_MMA_F8F6F4_SSEJSH_SH_fSF_SF_NS4_17integral_constantINS4_4UMMA5MajorELSP_0EEESQ_NSN_INSO_7ScaleInELSR_0EEESS_EEEEEENS4_6LayoutINS5_IJSC_SC_SC_EEENS5_IJNSA_ILi0EEESX_SX_EEEEENS5_IJNS4_10UnderscoreES10_S10_EEEEENS4_23SM90_TMA_LOAD_MULTICASTENS4_14ComposedLayoutINS4_7SwizzleILi2ELi4ELi3EEENS4_18smem_ptr_flag_bitsILi8EEENSV_INS5_IJNSA_ILi8EEESF_EEENS5_IJSF_SC_EEEEEEEvNS4_8identityES13_S1D_vS1E_EENS_8epilogue10collective18CollectiveEpilogueINS1G_23Sm100TmaWarpSpecializedILi1ELi1ELi32ELb0ELb0EEEJSG_NS5_IJNSV_ISF_SC_EES1L_EEESH_SI_SH_SI_NS1G_6fusion15FusionCallbacksIS1K_NS1N_17LinearCombinationISH_fSH_fLNS_15FloatRoundStyleE2EEESG_S1M_JEEENS4_5SM1004TMEM4LOAD26SM100_TMEM_LOAD_16dp32b32xENS4_13SM90_TMA_LOADES1D_NS4_39AutoVectorizingCopyWithAssumedAlignmentILi128EEENS4_14SM90_TMA_STOREES1D_S1Z_S1Z_EEEvvEEEEvNT_6ParamsE --------------------------
	.section	.nv.constant0._ZN7cutlass13device_kernelINS_4gemm6kernel13GemmUniversalIN4cute5tupleIJiiiiEEENS1_10collective13CollectiveMmaINS1_35MainloopSm100TmaUmmaWarpSpecializedILi3ELi2ELi4ENS5_IJNS4_1CILi2EEESB_NSA_ILi1EEEEEEEENS5_IJNSA_ILi64EEESF_SF_EEENS_12float_e4m3_tENS5_IJlSC_lEEESH_SI_NS4_8TiledMMAINS4_8MMA_AtomIJNS4_10MMA_TraitsINS4_19SM100_MMA_F8F6F4_SSEJSH_SH_fSF_SF_NS4_17integral_constantINS4_4UMMA5MajorELSP_0EEESQ_NSN_INSO_7ScaleInELSR_0EEESS_EEEEEENS4_6LayoutINS5_IJSC_SC_SC_EEENS5_IJNSA_ILi0EEESX_SX_EEEEENS5_IJNS4_10UnderscoreES10_S10_EEEEENS4_23SM90_TMA_LOAD_MULTICASTENS4_14ComposedLayoutINS4_7SwizzleILi2ELi4ELi3EEENS4_18smem_ptr_flag_bitsILi8EEENSV_INS5_IJNSA_ILi8EEESF_EEENS5_IJSF_SC_EEEEEEEvNS4_8identityES13_S1D_vS1E_EENS_8epilogue10collective18CollectiveEpilogueINS1G_23Sm100TmaWarpSpecializedILi1ELi1ELi32ELb0ELb0EEEJSG_NS5_IJNSV_ISF_SC_EES1L_EEESH_SI_SH_SI_NS1G_6fusion15FusionCallbacksIS1K_NS1N_17LinearCombinationISH_fSH_fLNS_15FloatRoundStyleE2EEESG_S1M_JEEENS4_5SM1004TMEM4LOAD26SM100_TMEM_LOAD_16dp32b32xENS4_13SM90_TMA_LOADES1D_NS4_39AutoVectorizingCopyWithAssumedAlignmentILi128EEENS4_14SM90_TMA_STOREES1D_S1Z_S1Z_EEEvvEEEEvNT_6ParamsE,"a",@progbits
	.sectionflags	@""
	.align	4
.nv.constant0._ZN7cutlass13device_kernelINS_4gemm6kernel13GemmUniversalIN4cute5tupleIJiiiiEEENS1_10collective13CollectiveMmaINS1_35MainloopSm100TmaUmmaWarpSpecializedILi3ELi2ELi4ENS5_IJNS4_1CILi2EEESB_NSA_ILi1EEEEEEEENS5_IJNSA_ILi64EEESF_SF_EEENS_12float_e4m3_tENS5_IJlSC_lEEESH_SI_NS4_8TiledMMAINS4_8MMA_AtomIJNS4_10MMA_TraitsINS4_19SM100_MMA_F8F6F4_SSEJSH_SH_fSF_SF_NS4_17integral_constantINS4_4UMMA5MajorELSP_0EEESQ_NSN_INSO_7ScaleInELSR_0EEESS_EEEEEENS4_6LayoutINS5_IJSC_SC_SC_EEENS5_IJNSA_ILi0EEESX_SX_EEEEENS5_IJNS4_10UnderscoreES10_S10_EEEEENS4_23SM90_TMA_LOAD_MULTICASTENS4_14ComposedLayoutINS4_7SwizzleILi2ELi4ELi3EEENS4_18smem_ptr_flag_bitsILi8EEENSV_INS5_IJNSA_ILi8EEESF_EEENS5_IJSF_SC_EEEEEEEvNS4_8identityES13_S1D_vS1E_EENS_8epilogue10collective18CollectiveEpilogueINS1G_23Sm100TmaWarpSpecializedILi1ELi1ELi32ELb0ELb0EEEJSG_NS5_IJNSV_ISF_SC_EES1L_EEESH_SI_SH_SI_NS1G_6fusion15FusionCallbacksIS1K_NS1N_17LinearCombinationISH_fSH_fLNS_15FloatRoundStyleE2EEESG_S1M_JEEENS4_5SM1004TMEM4LOAD26SM100_TMEM_LOAD_16dp32b32xENS4_13SM90_TMA_LOADES1D_NS4_39AutoVectorizingCopyWithAssumedAlignmentILi128EEENS4_14SM90_TMA_STOREES1D_S1Z_S1Z_EEEvvEEEEvNT_6ParamsE:
	.zero		2944


//--------------------- SYMBOLS --------------------------

	.type		.nv.reservedSmem.offset0,@object
	.size		.nv.reservedSmem.offset0,0x4
	.type		.nv.reservedSmem.cap,@object
	.size		.nv.reservedSmem.cap,0x4
	.type		__assertfail,@function
